// auto-generated by cutlass_sweep.gemm — config: {"arch": "sm_90", "cluster_m": 1, "cluster_n": 1, "dtype": "bf16", "dtype_b": "bf16", "layout": "nt", "stages": 3, "tile_k": 32, "tile_m": 256, "tile_n": 128}
#include "cutlass/cutlass.h"
#include "cutlass/gemm/collective/collective_builder.hpp"
#include "cutlass/gemm/device/gemm_universal_adapter.h"
#include "cutlass/gemm/kernel/gemm_universal.hpp"
#include "cutlass/epilogue/collective/collective_builder.hpp"

using ElemA = cutlass::bfloat16_t;
using ElemB = cutlass::bfloat16_t;
using ElemCD = cutlass::bfloat16_t;
using Acc  = float;
using TileShape    = cute::Shape<cute::_256, cute::_128, cute::_32>;
using ClusterShape = cute::Shape<cute::_1, cute::_1, cute::_1>;

using CollectiveEpilogue = typename cutlass::epilogue::collective::CollectiveBuilder<
    cutlass::arch::Sm90, cutlass::arch::OpClassTensorOp,
    TileShape, ClusterShape,
    cutlass::epilogue::collective::EpilogueTileAuto,
    Acc, Acc,
    ElemCD, cutlass::layout::RowMajor, 128 / cutlass::sizeof_bits<ElemCD>::value,
    ElemCD, cutlass::layout::RowMajor, 128 / cutlass::sizeof_bits<ElemCD>::value,
    cutlass::epilogue::collective::EpilogueScheduleAuto
  >::CollectiveOp;

using CollectiveMainloop = typename cutlass::gemm::collective::CollectiveBuilder<
    cutlass::arch::Sm90, cutlass::arch::OpClassTensorOp,
    ElemA, cutlass::layout::RowMajor, 128 / cutlass::sizeof_bits<ElemA>::value,
    ElemB, cutlass::layout::ColumnMajor, 128 / cutlass::sizeof_bits<ElemB>::value,
    Acc,
    TileShape, ClusterShape,
    cutlass::gemm::collective::StageCount<3>,
    cutlass::gemm::collective::KernelScheduleAuto
  >::CollectiveOp;

using GemmKernel = cutlass::gemm::kernel::GemmUniversal<
    cute::Shape<int,int,int,int>,
    CollectiveMainloop,
    CollectiveEpilogue
>;
using Gemm = cutlass::gemm::device::GemmUniversalAdapter<GemmKernel>;

// Force the device kernel symbol into the cubin without needing a host main.
auto* _anchor = &cutlass::device_kernel<GemmKernel>;


// ===== COMPILED SASS (sm_90a) =====

	.target	sm_90a

	.elftype	@"ET_EXEC"


//--------------------- .note.nv.tkinfo           --------------------------
	.section	.note.nv.tkinfo,"",@"SHT_NOTE"
	.sectionflags	@"SHF_NOTE_NV_TKINFO"
	.tkinfo
        /*0018*/ 	.word	0x00000002
        /*0030*/ 	.string	""
        /*0030*/ 	.string	"ptxas"
        /*0030*/ 	.string	"Cuda compilation tools, release 13.0, V13.0.88"
        /*0030*/ 	.string	"Build cuda_13.0.r13.0/compiler.36424714_0"
        /*0030*/ 	.string	"-arch sm_90a -m 64 "



//--------------------- .note.nv.cuinfo           --------------------------
	.section	.note.nv.cuinfo,"",@"SHT_NOTE"
	.sectionflags	@"SHF_NOTE_NV_CUINFO"
        /*0018*/ 	.short	0x0002
        /*001a*/ 	.short	0x005a
        /*001c*/ 	.short	0x0082
	.zero		2


//--------------------- .nv.info                  --------------------------
	.section	.nv.info,"",@"SHT_CUDA_INFO"
	.align	4


	//----- nvinfo : EIATTR_REGCOUNT
	.align		4
        /*0000*/ 	.byte	0x04, 0x2f
        /*0002*/ 	.short	(.L_15 - .L_14)
	.align		4
.L_14:
        /*0004*/ 	.word	index@(_ZN7cutlass13device_kernelINS_4gemm6kernel13GemmUniversalIN4cute5tupleIJiiiiEEENS1_10collective13CollectiveMmaINS1_34MainloopSm90TmaGmmaWarpSpecializedILi3ENS5_IJNS4_1CILi1EEESB_SB_EEENS1_35KernelTmaWarpSpecializedCooperativeEEENS5_IJNSA_ILi256EEENSA_ILi128EEENSA_ILi32EEEEEENS_10bfloat16_tENS5_IJlSB_lEEESJ_SK_NS4_8TiledMMAINS4_8MMA_AtomIJNS4_4SM904GMMA28MMA_64x128x16_F32BF16BF16_SSILNSO_5MajorE0ELSQ_0ELNSO_7ScaleInE1ELSR_1EEEEEENS4_6LayoutINS5_IJNSA_ILi2EEESB_SB_EEENS5_IJSB_NSA_ILi0EEESX_EEEEENS5_IJNS4_10UnderscoreES10_S10_EEEEENS4_13SM90_TMA_LOADENS4_14ComposedLayoutINS4_7SwizzleILi2ELi4ELi3EEENS4_18smem_ptr_flag_bitsILi16EEENSU_INS5_IJNSA_ILi8EEESH_EEENS5_IJSH_SB_EEEEEEEvNS4_8identityES13_S1D_vS1E_EENS_8epilogue10collective6detail29Sm90TmaWarpSpecializedAdapterINS1H_15DefaultEpilogueISJ_SK_SK_NS1G_6thread17LinearCombinationISJ_Li1EffLNS1L_9ScaleType4KindE0ELNS_15FloatRoundStyleE2ESJ_EENS1_15EpilogueDefaultEEEEEvvEEEEvNT_6ParamsE)
        /*0008*/ 	.word	0x000000a8


	//----- nvinfo : EIATTR_FRAME_SIZE
	.align		4
.L_15:
        /*000c*/ 	.byte	0x04, 0x11
        /*000e*/ 	.short	(.L_17 - .L_16)
	.align		4
.L_16:
        /*0010*/ 	.word	index@(_ZN7cutlass13device_kernelINS_4gemm6kernel13GemmUniversalIN4cute5tupleIJiiiiEEENS1_10collective13CollectiveMmaINS1_34MainloopSm90TmaGmmaWarpSpecializedILi3ENS5_IJNS4_1CILi1EEESB_SB_EEENS1_35KernelTmaWarpSpecializedCooperativeEEENS5_IJNSA_ILi256EEENSA_ILi128EEENSA_ILi32EEEEEENS_10bfloat16_tENS5_IJlSB_lEEESJ_SK_NS4_8TiledMMAINS4_8MMA_AtomIJNS4_4SM904GMMA28MMA_64x128x16_F32BF16BF16_SSILNSO_5MajorE0ELSQ_0ELNSO_7ScaleInE1ELSR_1EEEEEENS4_6LayoutINS5_IJNSA_ILi2EEESB_SB_EEENS5_IJSB_NSA_ILi0EEESX_EEEEENS5_IJNS4_10UnderscoreES10_S10_EEEEENS4_13SM90_TMA_LOADENS4_14ComposedLayoutINS4_7SwizzleILi2ELi4ELi3EEENS4_18smem_ptr_flag_bitsILi16EEENSU_INS5_IJNSA_ILi8EEESH_EEENS5_IJSH_SB_EEEEEEEvNS4_8identityES13_S1D_vS1E_EENS_8epilogue10collective6detail29Sm90TmaWarpSpecializedAdapterINS1H_15DefaultEpilogueISJ_SK_SK_NS1G_6thread17LinearCombinationISJ_Li1EffLNS1L_9ScaleType4KindE0ELNS_15FloatRoundStyleE2ESJ_EENS1_15EpilogueDefaultEEEEEvvEEEEvNT_6ParamsE)
        /*0014*/ 	.word	0x00000000


	//----- nvinfo : EIATTR_MIN_STACK_SIZE
	.align		4
.L_17:
        /*0018*/ 	.byte	0x04, 0x12
        /*001a*/ 	.short	(.L_19 - .L_18)
	.align		4
.L_18:
        /*001c*/ 	.word	index@(_ZN7cutlass13device_kernelINS_4gemm6kernel13GemmUniversalIN4cute5tupleIJiiiiEEENS1_10collective13CollectiveMmaINS1_34MainloopSm90TmaGmmaWarpSpecializedILi3ENS5_IJNS4_1CILi1EEESB_SB_EEENS1_35KernelTmaWarpSpecializedCooperativeEEENS5_IJNSA_ILi256EEENSA_ILi128EEENSA_ILi32EEEEEENS_10bfloat16_tENS5_IJlSB_lEEESJ_SK_NS4_8TiledMMAINS4_8MMA_AtomIJNS4_4SM904GMMA28MMA_64x128x16_F32BF16BF16_SSILNSO_5MajorE0ELSQ_0ELNSO_7ScaleInE1ELSR_1EEEEEENS4_6LayoutINS5_IJNSA_ILi2EEESB_SB_EEENS5_IJSB_NSA_ILi0EEESX_EEEEENS5_IJNS4_10UnderscoreES10_S10_EEEEENS4_13SM90_TMA_LOADENS4_14ComposedLayoutINS4_7SwizzleILi2ELi4ELi3EEENS4_18smem_ptr_flag_bitsILi16EEENSU_INS5_IJNSA_ILi8EEESH_EEENS5_IJSH_SB_EEEEEEEvNS4_8identityES13_S1D_vS1E_EENS_8epilogue10collective6detail29Sm90TmaWarpSpecializedAdapterINS1H_15DefaultEpilogueISJ_SK_SK_NS1G_6thread17LinearCombinationISJ_Li1EffLNS1L_9ScaleType4KindE0ELNS_15FloatRoundStyleE2ESJ_EENS1_15EpilogueDefaultEEEEEvvEEEEvNT_6ParamsE)
        /*0020*/ 	.word	0x00000000
.L_19:


//--------------------- .nv.compat                --------------------------
	.section	.nv.compat,"",@"SHT_CUDA_COMPAT_INFO"
	.align	4
        /*0000*/ 	.byte	0x02, 0x09, 0x01, 0x00, 0x02, 0x02, 0x04, 0x00, 0x02, 0x05, 0x05, 0x00, 0x03, 0x07, 0x01, 0x01
        /*0010*/ 	.byte	0x02, 0x03, 0x01, 0x00, 0x02, 0x06, 0x01, 0x00, 0x04, 0x0b, 0x08, 0x00, 0x00, 0x00, 0x00, 0x00
        /*0020*/ 	.byte	0x00, 0x00, 0x00, 0x00


//--------------------- .nv.info._ZN7cutlass13device_kernelINS_4gemm6kernel13GemmUniversalIN4cute5tupleIJiiiiEEENS1_10collective13CollectiveMmaINS1_34MainloopSm90TmaGmmaWarpSpecializedILi3ENS5_IJNS4_1CILi1EEESB_SB_EEENS1_35KernelTmaWarpSpecializedCooperativeEEENS5_IJNSA_ILi256EEENSA_ILi128EEENSA_ILi32EEEEEENS_10bfloat16_tENS5_IJlSB_lEEESJ_SK_NS4_8TiledMMAINS4_8MMA_AtomIJNS4_4SM904GMMA28MMA_64x128x16_F32BF16BF16_SSILNSO_5MajorE0ELSQ_0ELNSO_7ScaleInE1ELSR_1EEEEEENS4_6LayoutINS5_IJNSA_ILi2EEESB_SB_EEENS5_IJSB_NSA_ILi0EEESX_EEEEENS5_IJNS4_10UnderscoreES10_S10_EEEEENS4_13SM90_TMA_LOADENS4_14ComposedLayoutINS4_7SwizzleILi2ELi4ELi3EEENS4_18smem_ptr_flag_bitsILi16EEENSU_INS5_IJNSA_ILi8EEESH_EEENS5_IJSH_SB_EEEEEEEvNS4_8identityES13_S1D_vS1E_EENS_8epilogue10collective6detail29Sm90TmaWarpSpecializedAdapterINS1H_15DefaultEpilogueISJ_SK_SK_NS1G_6thread17LinearCombinationISJ_Li1EffLNS1L_9ScaleType4KindE0ELNS_15FloatRoundStyleE2ESJ_EENS1_15EpilogueDefaultEEEEEvvEEEEvNT_6ParamsE --------------------------
	.section	.nv.info._ZN7cutlass13device_kernelINS_4gemm6kernel13GemmUniversalIN4cute5tupleIJiiiiEEENS1_10collective13CollectiveMmaINS1_34MainloopSm90TmaGmmaWarpSpecializedILi3ENS5_IJNS4_1CILi1EEESB_SB_EEENS1_35KernelTmaWarpSpecializedCooperativeEEENS5_IJNSA_ILi256EEENSA_ILi128EEENSA_ILi32EEEEEENS_10bfloat16_tENS5_IJlSB_lEEESJ_SK_NS4_8TiledMMAINS4_8MMA_AtomIJNS4_4SM904GMMA28MMA_64x128x16_F32BF16BF16_SSILNSO_5MajorE0ELSQ_0ELNSO_7ScaleInE1ELSR_1EEEEEENS4_6LayoutINS5_IJNSA_ILi2EEESB_SB_EEENS5_IJSB_NSA_ILi0EEESX_EEEEENS5_IJNS4_10UnderscoreES10_S10_EEEEENS4_13SM90_TMA_LOADENS4_14ComposedLayoutINS4_7SwizzleILi2ELi4ELi3EEENS4_18smem_ptr_flag_bitsILi16EEENSU_INS5_IJNSA_ILi8EEESH_EEENS5_IJSH_SB_EEEEEEEvNS4_8identityES13_S1D_vS1E_EENS_8epilogue10collective6detail29Sm90TmaWarpSpecializedAdapterINS1H_15DefaultEpilogueISJ_SK_SK_NS1G_6thread17LinearCombinationISJ_Li1EffLNS1L_9ScaleType4KindE0ELNS_15FloatRoundStyleE2ESJ_EENS1_15EpilogueDefaultEEEEEvvEEEEvNT_6ParamsE,"",@"SHT_CUDA_INFO"
	.sectionflags	@""
	.align	4


	//----- nvinfo : EIATTR_CUDA_API_VERSION
	.align		4
        /*0000*/ 	.byte	0x04, 0x37
        /*0002*/ 	.short	(.L_21 - .L_20)
.L_20:
        /*0004*/ 	.word	0x00000082


	//----- nvinfo : EIATTR_KPARAM_INFO
	.align		4
.L_21:
        /*0008*/ 	.byte	0x04, 0x17
        /*000a*/ 	.short	(.L_23 - .L_22)
.L_22:
        /*000c*/ 	.word	0x00000000
        /*0010*/ 	.short	0x0000
        /*0012*/ 	.short	0x0070
        /*0014*/ 	.byte	0x00, 0xf0, 0x01, 0x10


	//----- nvinfo : EIATTR_SPARSE_MMA_MASK
	.align		4
.L_23:
        /*0018*/ 	.byte	0x03, 0x50
        /*001a*/ 	.short	0x0000


	//----- nvinfo : EIATTR_MAXREG_COUNT
	.align		4
        /*001c*/ 	.byte	0x03, 0x1b
        /*001e*/ 	.short	0x00a8


	//----- nvinfo : EIATTR_NUM_BARRIERS
	.align		4
        /*0020*/ 	.byte	0x02, 0x4c
        /*0022*/ 	.byte	0x01
	.zero		1


	//----- nvinfo : EIATTR_EXTERNS
	.align		4
        /*0024*/ 	.byte	0x04, 0x0f
        /*0026*/ 	.short	(.L_25 - .L_24)


	//   ....[0]....
	.align		4
.L_24:
        /*0028*/ 	.word	index@(__assertfail)


	//----- nvinfo : EIATTR_MERCURY_ISA_VERSION
	.align		4
.L_25:
        /*002c*/ 	.byte	0x03, 0x5f
        /*002e*/ 	.short	0x0101


	//----- nvinfo : EIATTR_INT_WARP_WIDE_INSTR_OFFSETS
	.align		4
        /*0030*/ 	.byte	0x04, 0x31
        /*0032*/ 	.short	(.L_27 - .L_26)


	//   ....[0]....
.L_26:
        /*0034*/ 	.word	0x00000390


	//   ....[1]....
        /*0038*/ 	.word	0x000003c0


	//   ....[2]....
        /*003c*/ 	.word	0x000004a0


	//----- nvinfo : EIATTR_COOP_GROUP_MASK_REGIDS
	.align		4
.L_27:
        /*0040*/ 	.byte	0x04, 0x29
        /*0042*/ 	.short	(.L_29 - .L_28)


	//   ....[0]....
.L_28:
        /*0044*/ 	.word	0xffffffff


	//   ....[1]....
        /*0048*/ 	.word	0xffffffff


	//   ....[2]....
        /*004c*/ 	.word	0xffffffff


	//   ....[3]....
        /*0050*/ 	.word	0xffffffff


	//   ....[4]....
        /*0054*/ 	.word	0xffffffff


	//----- nvinfo : EIATTR_COOP_GROUP_INSTR_OFFSETS
	.align		4
.L_29:
        /*0058*/ 	.byte	0x04, 0x28
        /*005a*/ 	.short	(.L_31 - .L_30)


	//   ....[0]....
.L_30:
        /*005c*/ 	.word	0x00000060


	//   ....[1]....
        /*0060*/ 	.word	0x00000070


	//   ....[2]....
        /*0064*/ 	.word	0x00000130


	//   ....[3]....
        /*0068*/ 	.word	0x000002a0


	//   ....[4]....
        /*006c*/ 	.word	0x00000f50


	//----- nvinfo : EIATTR_REG_RECONFIG
	.align		4
.L_31:
        /*0070*/ 	.byte	0x01, 0x54
	.zero		2


	//----- nvinfo : EIATTR_SYSCALL_OFFSETS
	.align		4
        /*0074*/ 	.byte	0x04, 0x46
        /*0076*/ 	.short	(.L_33 - .L_32)


	//   ....[0]....
.L_32:
        /*0078*/ 	.word	0x00001110


	//----- nvinfo : EIATTR_MBARRIER_INSTR_OFFSETS
	.align		4
.L_33:
        /*007c*/ 	.byte	0x04, 0x39
        /*007e*/ 	.short	(.L_35 - .L_34)


	//   ....[0]....
.L_34:
        /*0080*/ 	.word	0x00000230
        /*0084*/ 	.word	0x000000ff
        /*0088*/ 	.word	0x00000000
        /*008c*/ 	.short	0x0100
        /*008e*/ 	.byte	0x08
	.zero		1


	//   ....[1]....
        /*0090*/ 	.word	0x00000240
        /*0094*/ 	.word	0x000000ff
        /*0098*/ 	.word	0x00000018
        /*009c*/ 	.short	0x0100
        /*009e*/ 	.byte	0x08
	.zero		1


	//   ....[2]....
        /*00a0*/ 	.word	0x00000250
        /*00a4*/ 	.word	0x000000ff
        /*00a8*/ 	.word	0x00000008
        /*00ac*/ 	.short	0x0100
        /*00ae*/ 	.byte	0x08
	.zero		1


	//   ....[3]....
        /*00b0*/ 	.word	0x00000260
        /*00b4*/ 	.word	0x000000ff
        /*00b8*/ 	.word	0x00000020
        /*00bc*/ 	.short	0x0100
        /*00be*/ 	.byte	0x08
	.zero		1


	//   ....[4]....
        /*00c0*/ 	.word	0x00000270
        /*00c4*/ 	.word	0x000000ff
        /*00c8*/ 	.word	0x00000010
        /*00cc*/ 	.short	0x0100
        /*00ce*/ 	.byte	0x08
	.zero		1


	//   ....[5]....
        /*00d0*/ 	.word	0x00000280
        /*00d4*/ 	.word	0x000000ff
        /*00d8*/ 	.word	0x00000028
        /*00dc*/ 	.short	0x0100
        /*00de*/ 	.byte	0x08
	.zero		1


	//   ....[6]....
        /*00e0*/ 	.word	0x00000510
        /*00e4*/ 	.word	0x000000ff
        /*00e8*/ 	.word	0x00000040
        /*00ec*/ 	.short	0x0100
        /*00ee*/ 	.byte	0x06
	.zero		1


	//   ....[7]....
        /*00f0*/ 	.word	0x00000570
        /*00f4*/ 	.word	0x000000ff
        /*00f8*/ 	.word	0x00000048
        /*00fc*/ 	.short	0x0100
        /*00fe*/ 	.byte	0x06
	.zero		1


	//   ....[8]....
        /*0100*/ 	.word	0x00001190
        /*0104*/ 	.word	0x00000003
        /*0108*/ 	.word	0x00000000
        /*010c*/ 	.short	0x010a
        /*010e*/ 	.byte	0x3f
	.zero		1


	//   ....[9]....
        /*0110*/ 	.word	0x000011d0
        /*0114*/ 	.word	0x00000003
        /*0118*/ 	.word	0x00000000
        /*011c*/ 	.short	0x010a
        /*011e*/ 	.byte	0x3f
	.zero		1


	//   ....[10]....
        /*0120*/ 	.word	0x00001530
        /*0124*/ 	.word	0x000000ff
        /*0128*/ 	.word	0x00000000
        /*012c*/ 	.short	0x010a
        /*012e*/ 	.byte	0x08
	.zero		1


	//   ....[11]....
        /*0130*/ 	.word	0x00001570
        /*0134*/ 	.word	0x000000ff
        /*0138*/ 	.word	0x00000000
        /*013c*/ 	.short	0x010a
        /*013e*/ 	.byte	0x08
	.zero		1


	//   ....[12]....
        /*0140*/ 	.word	0x00001790
        /*0144*/ 	.word	0x000000ff
        /*0148*/ 	.word	0x00000000
        /*014c*/ 	.short	0x0101
        /*014e*/ 	.byte	0x08
	.zero		1


	//   ....[13]....
        /*0150*/ 	.word	0x00001990
        /*0154*/ 	.word	0x000000ff
        /*0158*/ 	.word	0x00000000
        /*015c*/ 	.short	0x0101
        /*015e*/ 	.byte	0x06
	.zero		1


	//   ....[14]....
        /*0160*/ 	.word	0x0000b240
        /*0164*/ 	.word	0x0000000e
        /*0168*/ 	.word	0x00000018
        /*016c*/ 	.short	0x010a
        /*016e*/ 	.byte	0x3f
	.zero		1


	//   ....[15]....
        /*0170*/ 	.word	0x0000b5c0
        /*0174*/ 	.word	0x00000006
        /*0178*/ 	.word	0x00000048
        /*017c*/ 	.short	0x0101
        /*017e*/ 	.byte	0x3f
	.zero		1


	//   ....[16]....
        /*0180*/ 	.word	0x0000bcf0
        /*0184*/ 	.word	0x00000007
        /*0188*/ 	.word	0x00000000
        /*018c*/ 	.short	0x010a
        /*018e*/ 	.byte	0x3f
	.zero		1


	//   ....[17]....
        /*0190*/ 	.word	0x0000bd70
        /*0194*/ 	.word	0x00000009
        /*0198*/ 	.word	0x00000000
        /*019c*/ 	.short	0x010a
        /*019e*/ 	.byte	0x3f
	.zero		1


	//   ....[18]....
        /*01a0*/ 	.word	0x0000be00
        /*01a4*/ 	.word	0x00000003
        /*01a8*/ 	.word	0x00000000
        /*01ac*/ 	.short	0x010a
        /*01ae*/ 	.byte	0x3f
	.zero		1


	//   ....[19]....
        /*01b0*/ 	.word	0x0000be60
        /*01b4*/ 	.word	0x00000003
        /*01b8*/ 	.word	0x00000000
        /*01bc*/ 	.short	0x010a
        /*01be*/ 	.byte	0x3f
	.zero		1


	//   ....[20]....
        /*01c0*/ 	.word	0x0000bec0
        /*01c4*/ 	.word	0x00000004
        /*01c8*/ 	.word	0x00000000
        /*01cc*/ 	.short	0x010a
        /*01ce*/ 	.byte	0x3f
	.zero		1


	//   ....[21]....
        /*01d0*/ 	.word	0x0000bf90
        /*01d4*/ 	.word	0x0000000e
        /*01d8*/ 	.word	0x00000018
        /*01dc*/ 	.short	0x010a
        /*01de*/ 	.byte	0x3f
	.zero		1


	//   ....[22]....
        /*01e0*/ 	.word	0x0000c060
        /*01e4*/ 	.word	0x00000007
        /*01e8*/ 	.word	0x00000000
        /*01ec*/ 	.short	0x010a
        /*01ee*/ 	.byte	0x3f
	.zero		1


	//   ....[23]....
        /*01f0*/ 	.word	0x0000c0b0
        /*01f4*/ 	.word	0x00000009
        /*01f8*/ 	.word	0x00000000
        /*01fc*/ 	.short	0x010a
        /*01fe*/ 	.byte	0x3f
	.zero		1


	//----- nvinfo : EIATTR_NUM_MBARRIERS
	.align		4
.L_35:
        /*0200*/ 	.byte	0x03, 0x38
        /*0202*/ 	.short	0x0008


	//----- nvinfo : EIATTR_EXIT_INSTR_OFFSETS
	.align		4
        /*0204*/ 	.byte	0x04, 0x1c
        /*0206*/ 	.short	(.L_37 - .L_36)


	//   ....[0]....
.L_36:
        /*0208*/ 	.word	0x000005c0


	//   ....[1]....
        /*020c*/ 	.word	0x00000e80


	//   ....[2]....
        /*0210*/ 	.word	0x0000a8b0


	//   ....[3]....
        /*0214*/ 	.word	0x0000aee0


	//   ....[4]....
        /*0218*/ 	.word	0x0000be50


	//----- nvinfo : EIATTR_MAX_THREADS
	.align		4
.L_37:
        /*021c*/ 	.byte	0x04, 0x05
        /*021e*/ 	.short	(.L_39 - .L_38)
.L_38:
        /*0220*/ 	.word	0x00000180
        /*0224*/ 	.word	0x00000001
        /*0228*/ 	.word	0x00000001


	//----- nvinfo : EIATTR_CRS_STACK_SIZE
	.align		4
.L_39:
        /*022c*/ 	.byte	0x04, 0x1e
        /*022e*/ 	.short	(.L_41 - .L_40)
.L_40:
        /*0230*/ 	.word	0x00000000


	//----- nvinfo : EIATTR_CBANK_PARAM_SIZE
	.align		4
.L_41:
        /*0234*/ 	.byte	0x03, 0x19
        /*0236*/ 	.short	0x0470


	//----- nvinfo : EIATTR_PARAM_CBANK
	.align		4
        /*0238*/ 	.byte	0x04, 0x0a
        /*023a*/ 	.short	(.L_43 - .L_42)
	.align		4
.L_42:
        /*023c*/ 	.word	index@(.nv.constant0._ZN7cutlass13device_kernelINS_4gemm6kernel13GemmUniversalIN4cute5tupleIJiiiiEEENS1_10collective13CollectiveMmaINS1_34MainloopSm90TmaGmmaWarpSpecializedILi3ENS5_IJNS4_1CILi1EEESB_SB_EEENS1_35KernelTmaWarpSpecializedCooperativeEEENS5_IJNSA_ILi256EEENSA_ILi128EEENSA_ILi32EEEEEENS_10bfloat16_tENS5_IJlSB_lEEESJ_SK_NS4_8TiledMMAINS4_8MMA_AtomIJNS4_4SM904GMMA28MMA_64x128x16_F32BF16BF16_SSILNSO_5MajorE0ELSQ_0ELNSO_7ScaleInE1ELSR_1EEEEEENS4_6LayoutINS5_IJNSA_ILi2EEESB_SB_EEENS5_IJSB_NSA_ILi0EEESX_EEEEENS5_IJNS4_10UnderscoreES10_S10_EEEEENS4_13SM90_TMA_LOADENS4_14ComposedLayoutINS4_7SwizzleILi2ELi4ELi3EEENS4_18smem_ptr_flag_bitsILi16EEENSU_INS5_IJNSA_ILi8EEESH_EEENS5_IJSH_SB_EEEEEEEvNS4_8identityES13_S1D_vS1E_EENS_8epilogue10collective6detail29Sm90TmaWarpSpecializedAdapterINS1H_15DefaultEpilogueISJ_SK_SK_NS1G_6thread17LinearCombinationISJ_Li1EffLNS1L_9ScaleType4KindE0ELNS_15FloatRoundStyleE2ESJ_EENS1_15EpilogueDefaultEEEEEvvEEEEvNT_6ParamsE)
        /*0240*/ 	.short	0x0210
        /*0242*/ 	.short	0x0470


	//----- nvinfo : EIATTR_SW_WAR
	.align		4
.L_43:
        /*0244*/ 	.byte	0x04, 0x36
        /*0246*/ 	.short	(.L_45 - .L_44)
.L_44:
        /*0248*/ 	.word	0x00000008
.L_45:


//--------------------- .nv.callgraph             --------------------------
	.section	.nv.callgraph,"",@"SHT_CUDA_CALLGRAPH"
	.align	4
	.sectionentsize	8
	.align		4
        /*0000*/ 	.word	0x00000000
	.align		4
        /*0004*/ 	.word	0xffffffff
	.align		4
        /*0008*/ 	.word	index@(_ZN7cutlass13device_kernelINS_4gemm6kernel13GemmUniversalIN4cute5tupleIJiiiiEEENS1_10collective13CollectiveMmaINS1_34MainloopSm90TmaGmmaWarpSpecializedILi3ENS5_IJNS4_1CILi1EEESB_SB_EEENS1_35KernelTmaWarpSpecializedCooperativeEEENS5_IJNSA_ILi256EEENSA_ILi128EEENSA_ILi32EEEEEENS_10bfloat16_tENS5_IJlSB_lEEESJ_SK_NS4_8TiledMMAINS4_8MMA_AtomIJNS4_4SM904GMMA28MMA_64x128x16_F32BF16BF16_SSILNSO_5MajorE0ELSQ_0ELNSO_7ScaleInE1ELSR_1EEEEEENS4_6LayoutINS5_IJNSA_ILi2EEESB_SB_EEENS5_IJSB_NSA_ILi0EEESX_EEEEENS5_IJNS4_10UnderscoreES10_S10_EEEEENS4_13SM90_TMA_LOADENS4_14ComposedLayoutINS4_7SwizzleILi2ELi4ELi3EEENS4_18smem_ptr_flag_bitsILi16EEENSU_INS5_IJNSA_ILi8EEESH_EEENS5_IJSH_SB_EEEEEEEvNS4_8identityES13_S1D_vS1E_EENS_8epilogue10collective6detail29Sm90TmaWarpSpecializedAdapterINS1H_15DefaultEpilogueISJ_SK_SK_NS1G_6thread17LinearCombinationISJ_Li1EffLNS1L_9ScaleType4KindE0ELNS_15FloatRoundStyleE2ESJ_EENS1_15EpilogueDefaultEEEEEvvEEEEvNT_6ParamsE)
	.align		4
        /*000c*/ 	.word	index@(__assertfail)
	.align		4
        /*0010*/ 	.word	0x00000000
	.align		4
        /*0014*/ 	.word	0xfffffffe
	.align		4
        /*0018*/ 	.word	0x00000000
	.align		4
        /*001c*/ 	.word	0xfffffffd
	.align		4
        /*0020*/ 	.word	0x00000000
	.align		4
        /*0024*/ 	.word	0xfffffffc


//--------------------- .nv.constant4             --------------------------
	.section	.nv.constant4,"a",@progbits
	.align	8
	.align		8
.nv.constant4:
        /*0000*/ 	.dword	__assertfail
	.align		8
        /*0008*/ 	.dword	__unnamed_1
	.align		8
        /*0010*/ 	.dword	_ZN40_INTERNAL_d0d893bd_4_k_cu_03a2569b_163364cuda3std3__45__cpo5beginE
	.align		8
        /*0018*/ 	.dword	_ZN40_INTERNAL_d0d893bd_4_k_cu_03a2569b_163364cuda3std3__45__cpo3endE
	.align		8
        /*0020*/ 	.dword	_ZN40_INTERNAL_d0d893bd_4_k_cu_03a2569b_163364cuda3std3__45__cpo6cbeginE
	.align		8
        /*0028*/ 	.dword	_ZN40_INTERNAL_d0d893bd_4_k_cu_03a2569b_163364cuda3std3__45__cpo4cendE
	.align		8
        /*0030*/ 	.dword	_ZN40_INTERNAL_d0d893bd_4_k_cu_03a2569b_163364cuda3std3__442_GLOBAL__N__d0d893bd_4_k_cu_03a2569b_163366ignoreE
	.align		8
        /*0038*/ 	.dword	_ZN40_INTERNAL_d0d893bd_4_k_cu_03a2569b_163364cuda3std3__419piecewise_constructE
	.align		8
        /*0040*/ 	.dword	_ZN40_INTERNAL_d0d893bd_4_k_cu_03a2569b_163364cuda3std3__48in_placeE
	.align		8
        /*0048*/ 	.dword	_ZN40_INTERNAL_d0d893bd_4_k_cu_03a2569b_163364cuda3std6ranges3__45__cpo4swapE
	.align		8
        /*0050*/ 	.dword	_ZN40_INTERNAL_d0d893bd_4_k_cu_03a2569b_163364cuda3std6ranges3__45__cpo9iter_moveE
	.align		8
        /*0058*/ 	.dword	_ZN40_INTERNAL_d0d893bd_4_k_cu_03a2569b_163364cute7productE
	.align		8
        /*0060*/ 	.dword	_ZN40_INTERNAL_d0d893bd_4_k_cu_03a2569b_163364cute1_E
	.align		8
        /*0068*/ 	.dword	$str$22
	.align		8
        /*0070*/ 	.dword	$str$23


//--------------------- .text._ZN7cutlass13device_kernelINS_4gemm6kernel13GemmUniversalIN4cute5tupleIJiiiiEEENS1_10collective13CollectiveMmaINS1_34MainloopSm90TmaGmmaWarpSpecializedILi3ENS5_IJNS4_1CILi1EEESB_SB_EEENS1_35KernelTmaWarpSpecializedCooperativeEEENS5_IJNSA_ILi256EEENSA_ILi128EEENSA_ILi32EEEEEENS_10bfloat16_tENS5_IJlSB_lEEESJ_SK_NS4_8TiledMMAINS4_8MMA_AtomIJNS4_4SM904GMMA28MMA_64x128x16_F32BF16BF16_SSILNSO_5MajorE0ELSQ_0ELNSO_7ScaleInE1ELSR_1EEEEEENS4_6LayoutINS5_IJNSA_ILi2EEESB_SB_EEENS5_IJSB_NSA_ILi0EEESX_EEEEENS5_IJNS4_10UnderscoreES10_S10_EEEEENS4_13SM90_TMA_LOADENS4_14ComposedLayoutINS4_7SwizzleILi2ELi4ELi3EEENS4_18smem_ptr_flag_bitsILi16EEENSU_INS5_IJNSA_ILi8EEESH_EEENS5_IJSH_SB_EEEEEEEvNS4_8identityES13_S1D_vS1E_EENS_8epilogue10collective6detail29Sm90TmaWarpSpecializedAdapterINS1H_15DefaultEpilogueISJ_SK_SK_NS1G_6thread17LinearCombinationISJ_Li1EffLNS1L_9ScaleType4KindE0ELNS_15FloatRoundStyleE2ESJ_EENS1_15EpilogueDefaultEEEEEvvEEEEvNT_6ParamsE --------------------------
	.section	.text._ZN7cutlass13device_kernelINS_4gemm6kernel13GemmUniversalIN4cute5tupleIJiiiiEEENS1_10collective13CollectiveMmaINS1_34MainloopSm90TmaGmmaWarpSpecializedILi3ENS5_IJNS4_1CILi1EEESB_SB_EEENS1_35KernelTmaWarpSpecializedCooperativeEEENS5_IJNSA_ILi256EEENSA_ILi128EEENSA_ILi32EEEEEENS_10bfloat16_tENS5_IJlSB_lEEESJ_SK_NS4_8TiledMMAINS4_8MMA_AtomIJNS4_4SM904GMMA28MMA_64x128x16_F32BF16BF16_SSILNSO_5MajorE0ELSQ_0ELNSO_7ScaleInE1ELSR_1EEEEEENS4_6LayoutINS5_IJNSA_ILi2EEESB_SB_EEENS5_IJSB_NSA_ILi0EEESX_EEEEENS5_IJNS4_10UnderscoreES10_S10_EEEEENS4_13SM90_TMA_LOADENS4_14ComposedLayoutINS4_7SwizzleILi2ELi4ELi3EEENS4_18smem_ptr_flag_bitsILi16EEENSU_INS5_IJNSA_ILi8EEESH_EEENS5_IJSH_SB_EEEEEEEvNS4_8identityES13_S1D_vS1E_EENS_8epilogue10collective6detail29Sm90TmaWarpSpecializedAdapterINS1H_15DefaultEpilogueISJ_SK_SK_NS1G_6thread17LinearCombinationISJ_Li1EffLNS1L_9ScaleType4KindE0ELNS_15FloatRoundStyleE2ESJ_EENS1_15EpilogueDefaultEEEEEvvEEEEvNT_6ParamsE,"ax",@progbits
	.align	128
.text._ZN7cutlass13device_kernelINS_4gemm6kernel13GemmUniversalIN4cute5tupleIJiiiiEEENS1_10collective13CollectiveMmaINS1_34MainloopSm90TmaGmmaWarpSpecializedILi3ENS5_IJNS4_1CILi1EEESB_SB_EEENS1_35KernelTmaWarpSpecializedCooperativeEEENS5_IJNSA_ILi256EEENSA_ILi128EEENSA_ILi32EEEEEENS_10bfloat16_tENS5_IJlSB_lEEESJ_SK_NS4_8TiledMMAINS4_8MMA_AtomIJNS4_4SM904GMMA28MMA_64x128x16_F32BF16BF16_SSILNSO_5MajorE0ELSQ_0ELNSO_7ScaleInE1ELSR_1EEEEEENS4_6LayoutINS5_IJNSA_ILi2EEESB_SB_EEENS5_IJSB_NSA_ILi0EEESX_EEEEENS5_IJNS4_10UnderscoreES10_S10_EEEEENS4_13SM90_TMA_LOADENS4_14ComposedLayoutINS4_7SwizzleILi2ELi4ELi3EEENS4_18smem_ptr_flag_bitsILi16EEENSU_INS5_IJNSA_ILi8EEESH_EEENS5_IJSH_SB_EEEEEEEvNS4_8identityES13_S1D_vS1E_EENS_8epilogue10collective6detail29Sm90TmaWarpSpecializedAdapterINS1H_15DefaultEpilogueISJ_SK_SK_NS1G_6thread17LinearCombinationISJ_Li1EffLNS1L_9ScaleType4KindE0ELNS_15FloatRoundStyleE2ESJ_EENS1_15EpilogueDefaultEEEEEvvEEEEvNT_6ParamsE:
        .type           _ZN7cutlass13device_kernelINS_4gemm6kernel13GemmUniversalIN4cute5tupleIJiiiiEEENS1_10collective13CollectiveMmaINS1_34MainloopSm90TmaGmmaWarpSpecializedILi3ENS5_IJNS4_1CILi1EEESB_SB_EEENS1_35KernelTmaWarpSpecializedCooperativeEEENS5_IJNSA_ILi256EEENSA_ILi128EEENSA_ILi32EEEEEENS_10bfloat16_tENS5_IJlSB_lEEESJ_SK_NS4_8TiledMMAINS4_8MMA_AtomIJNS4_4SM904GMMA28MMA_64x128x16_F32BF16BF16_SSILNSO_5MajorE0ELSQ_0ELNSO_7ScaleInE1ELSR_1EEEEEENS4_6LayoutINS5_IJNSA_ILi2EEESB_SB_EEENS5_IJSB_NSA_ILi0EEESX_EEEEENS5_IJNS4_10UnderscoreES10_S10_EEEEENS4_13SM90_TMA_LOADENS4_14ComposedLayoutINS4_7SwizzleILi2ELi4ELi3EEENS4_18smem_ptr_flag_bitsILi16EEENSU_INS5_IJNSA_ILi8EEESH_EEENS5_IJSH_SB_EEEEEEEvNS4_8identityES13_S1D_vS1E_EENS_8epilogue10collective6detail29Sm90TmaWarpSpecializedAdapterINS1H_15DefaultEpilogueISJ_SK_SK_NS1G_6thread17LinearCombinationISJ_Li1EffLNS1L_9ScaleType4KindE0ELNS_15FloatRoundStyleE2ESJ_EENS1_15EpilogueDefaultEEEEEvvEEEEvNT_6ParamsE,@function
        .size           _ZN7cutlass13device_kernelINS_4gemm6kernel13GemmUniversalIN4cute5tupleIJiiiiEEENS1_10collective13CollectiveMmaINS1_34MainloopSm90TmaGmmaWarpSpecializedILi3ENS5_IJNS4_1CILi1EEESB_SB_EEENS1_35KernelTmaWarpSpecializedCooperativeEEENS5_IJNSA_ILi256EEENSA_ILi128EEENSA_ILi32EEEEEENS_10bfloat16_tENS5_IJlSB_lEEESJ_SK_NS4_8TiledMMAINS4_8MMA_AtomIJNS4_4SM904GMMA28MMA_64x128x16_F32BF16BF16_SSILNSO_5MajorE0ELSQ_0ELNSO_7ScaleInE1ELSR_1EEEEEENS4_6LayoutINS5_IJNSA_ILi2EEESB_SB_EEENS5_IJSB_NSA_ILi0EEESX_EEEEENS5_IJNS4_10UnderscoreES10_S10_EEEEENS4_13SM90_TMA_LOADENS4_14ComposedLayoutINS4_7SwizzleILi2ELi4ELi3EEENS4_18smem_ptr_flag_bitsILi16EEENSU_INS5_IJNSA_ILi8EEESH_EEENS5_IJSH_SB_EEEEEEEvNS4_8identityES13_S1D_vS1E_EENS_8epilogue10collective6detail29Sm90TmaWarpSpecializedAdapterINS1H_15DefaultEpilogueISJ_SK_SK_NS1G_6thread17LinearCombinationISJ_Li1EffLNS1L_9ScaleType4KindE0ELNS_15FloatRoundStyleE2ESJ_EENS1_15EpilogueDefaultEEEEEvvEEEEvNT_6ParamsE,(.L_x_318 - _ZN7cutlass13device_kernelINS_4gemm6kernel13GemmUniversalIN4cute5tupleIJiiiiEEENS1_10collective13CollectiveMmaINS1_34MainloopSm90TmaGmmaWarpSpecializedILi3ENS5_IJNS4_1CILi1EEESB_SB_EEENS1_35KernelTmaWarpSpecializedCooperativeEEENS5_IJNSA_ILi256EEENSA_ILi128EEENSA_ILi32EEEEEENS_10bfloat16_tENS5_IJlSB_lEEESJ_SK_NS4_8TiledMMAINS4_8MMA_AtomIJNS4_4SM904GMMA28MMA_64x128x16_F32BF16BF16_SSILNSO_5MajorE0ELSQ_0ELNSO_7ScaleInE1ELSR_1EEEEEENS4_6LayoutINS5_IJNSA_ILi2EEESB_SB_EEENS5_IJSB_NSA_ILi0EEESX_EEEEENS5_IJNS4_10UnderscoreES10_S10_EEEEENS4_13SM90_TMA_LOADENS4_14ComposedLayoutINS4_7SwizzleILi2ELi4ELi3EEENS4_18smem_ptr_flag_bitsILi16EEENSU_INS5_IJNSA_ILi8EEESH_EEENS5_IJSH_SB_EEEEEEEvNS4_8identityES13_S1D_vS1E_EENS_8epilogue10collective6detail29Sm90TmaWarpSpecializedAdapterINS1H_15DefaultEpilogueISJ_SK_SK_NS1G_6thread17LinearCombinationISJ_Li1EffLNS1L_9ScaleType4KindE0ELNS_15FloatRoundStyleE2ESJ_EENS1_15EpilogueDefaultEEEEEvvEEEEvNT_6ParamsE)
        .other          _ZN7cutlass13device_kernelINS_4gemm6kernel13GemmUniversalIN4cute5tupleIJiiiiEEENS1_10collective13CollectiveMmaINS1_34MainloopSm90TmaGmmaWarpSpecializedILi3ENS5_IJNS4_1CILi1EEESB_SB_EEENS1_35KernelTmaWarpSpecializedCooperativeEEENS5_IJNSA_ILi256EEENSA_ILi128EEENSA_ILi32EEEEEENS_10bfloat16_tENS5_IJlSB_lEEESJ_SK_NS4_8TiledMMAINS4_8MMA_AtomIJNS4_4SM904GMMA28MMA_64x128x16_F32BF16BF16_SSILNSO_5MajorE0ELSQ_0ELNSO_7ScaleInE1ELSR_1EEEEEENS4_6LayoutINS5_IJNSA_ILi2EEESB_SB_EEENS5_IJSB_NSA_ILi0EEESX_EEEEENS5_IJNS4_10UnderscoreES10_S10_EEEEENS4_13SM90_TMA_LOADENS4_14ComposedLayoutINS4_7SwizzleILi2ELi4ELi3EEENS4_18smem_ptr_flag_bitsILi16EEENSU_INS5_IJNSA_ILi8EEESH_EEENS5_IJSH_SB_EEEEEEEvNS4_8identityES13_S1D_vS1E_EENS_8epilogue10collective6detail29Sm90TmaWarpSpecializedAdapterINS1H_15DefaultEpilogueISJ_SK_SK_NS1G_6thread17LinearCombinationISJ_Li1EffLNS1L_9ScaleType4KindE0ELNS_15FloatRoundStyleE2ESJ_EENS1_15EpilogueDefaultEEEEEvvEEEEvNT_6ParamsE,@"STO_CUDA_ENTRY STV_DEFAULT"
_ZN7cutlass13device_kernelINS_4gemm6kernel13GemmUniversalIN4cute5tupleIJiiiiEEENS1_10collective13CollectiveMmaINS1_34MainloopSm90TmaGmmaWarpSpecializedILi3ENS5_IJNS4_1CILi1EEESB_SB_EEENS1_35KernelTmaWarpSpecializedCooperativeEEENS5_IJNSA_ILi256EEENSA_ILi128EEENSA_ILi32EEEEEENS_10bfloat16_tENS5_IJlSB_lEEESJ_SK_NS4_8TiledMMAINS4_8MMA_AtomIJNS4_4SM904GMMA28MMA_64x128x16_F32BF16BF16_SSILNSO_5MajorE0ELSQ_0ELNSO_7ScaleInE1ELSR_1EEEEEENS4_6LayoutINS5_IJNSA_ILi2EEESB_SB_EEENS5_IJSB_NSA_ILi0EEESX_EEEEENS5_IJNS4_10UnderscoreES10_S10_EEEEENS4_13SM90_TMA_LOADENS4_14ComposedLayoutINS4_7SwizzleILi2ELi4ELi3EEENS4_18smem_ptr_flag_bitsILi16EEENSU_INS5_IJNSA_ILi8EEESH_EEENS5_IJSH_SB_EEEEEEEvNS4_8identityES13_S1D_vS1E_EENS_8epilogue10collective6detail29Sm90TmaWarpSpecializedAdapterINS1H_15DefaultEpilogueISJ_SK_SK_NS1G_6thread17LinearCombinationISJ_Li1EffLNS1L_9ScaleType4KindE0ELNS_15FloatRoundStyleE2ESJ_EENS1_15EpilogueDefaultEEEEEvvEEEEvNT_6ParamsE:
[----:B------:R-:W0:Y:S01]  /*0000*/  LDC R1, c[0x0][0x28] ;  /* 0x00000a00ff017b82 */ /* 0x000e220000000800 */
[----:B------:R-:W1:Y:S01]  /*0010*/  S2R R18, SR_TID.X ;  /* 0x0000000000127919 */ /* 0x000e620000002100 */
[----:B------:R-:W-:Y:S01]  /*0020*/  ELECT P0, URZ, PT ;  /* 0x00000000003f782f */ /* 0x000fe20003800000 */
[----:B------:R-:W-:Y:S01]  /*0030*/  BSSY B0, `(.L_x_0) ;  /* 0x000000f000007945 */ /* 0x000fe20003800000 */
[--C-:B-1----:R-:W-:Y:S02]  /*0040*/  SHF.R.U32.HI R0, RZ, 0x5, R18.reuse ;  /* 0x00000005ff007819 */ /* 0x102fe40000011612 */
[----:B------:R-:W-:-:S03]  /*0050*/  SHF.R.U32.HI R22, RZ, 0x7, R18 ;  /* 0x00000007ff167819 */ /* 0x000fc60000011612 */
[----:B------:R-:W1:Y:S04]  /*0060*/  SHFL.IDX PT, R5, R0, RZ, 0x1f ;  /* 0x00001fff00057589 */ /* 0x000e6800000e0000 */
[----:B------:R2:W3:Y:S01]  /*0070*/  SHFL.IDX PT, R8, R22, RZ, 0x1f ;  /* 0x00001fff16087589 */ /* 0x0004e200000e0000 */
[----:B-1----:R-:W-:-:S13]  /*0080*/  ISETP.NE.OR P0, PT, R5, RZ, !P0 ;  /* 0x000000ff0500720c */ /* 0x002fda0004705670 */
[----:B0-23--:R-:W-:Y:S05]  /*0090*/  @P0 BRA `(.L_x_1) ;  /* 0x0000000000200947 */ /* 0x00dfea0003800000 */
[----:B------:R-:W-:Y:S02]  /*00a0*/  ULDC.64 UR4, c[0x0][0x198] ;  /* 0x0000660000047ab9 */ /* 0x000fe40000000a00 */
[----:B------:R-:W-:Y:S02]  /*00b0*/  UIADD3 UR6, UP0, UR4, 0xf0, URZ ;  /* 0x000000f004067890 */ /* 0x000fe4000ff1e03f */
[----:B------:R-:W-:Y:S02]  /*00c0*/  UIADD3 UR4, UP1, UR4, 0x1f0, URZ ;  /* 0x000001f004047890 */ /* 0x000fe4000ff3e03f */
[----:B------:R-:W-:Y:S02]  /*00d0*/  UIADD3.X UR7, URZ, UR5, URZ, UP0, !UPT ;  /* 0x000000053f077290 */ /* 0x000fe400087fe43f */
[----:B------:R-:W-:-:S07]  /*00e0*/  UIADD3.X UR5, URZ, UR5, URZ, UP1, !UPT ;  /* 0x000000053f057290 */ /* 0x000fce0008ffe43f */
[----:B------:R0:W-:Y:S02]  /*00f0*/  UTMACCTL.PF [UR6] ;  /* 0x00000000060079b9 */ /* 0x0001e40008040000 */
[----:B------:R0:W-:Y:S02]  /*0100*/  UTMACCTL.PF [UR4] ;  /* 0x00000000040079b9 */ /* 0x0001e40008040000 */
[----:B0-----:R-:W-:Y:S01]  /*0110*/  NOP ;  /* 0x0000000000007918 */ /* 0x001fe20000000000 */
.L_x_1:
[----:B------:R-:W-:Y:S05]  /*0120*/  BSYNC B0 ;  /* 0x0000000000007941 */ /* 0x000fea0003800000 */
.L_x_0:
[----:B------:R-:W0:Y:S02]  /*0130*/  SHFL.IDX PT, R2, R0, RZ, 0x1f ;  /* 0x00001fff00027589 */ /* 0x000e2400000e0000 */
[----:B0-----:R-:W-:-:S13]  /*0140*/  ISETP.NE.AND P0, PT, R2, RZ, PT ;  /* 0x000000ff0200720c */ /* 0x001fda0003f05270 */
[----:B------:R-:W-:Y:S05]  /*0150*/  @P0 BRA `(.L_x_2) ;  /* 0x0000000000500947 */ /* 0x000fea0003800000 */
[----:B------:R-:W0:Y:S01]  /*0160*/  S2UR UR8, SR_CgaCtaId ;  /* 0x00000000000879c3 */ /* 0x000e220000008800 */
[----:B------:R-:W-:Y:S01]  /*0170*/  UMOV UR4, 0x400 ;  /* 0x0000040000047882 */ /* 0x000fe20000000000 */
[----:B------:R-:W-:Y:S01]  /*0180*/  UMOV UR5, 0x1 ;  /* 0x0000000100057882 */ /* 0x000fe20000000000 */
[----:B------:R-:W-:Y:S01]  /*0190*/  UMOV UR6, 0x100 ;  /* 0x0000010000067882 */ /* 0x000fe20000000000 */
[----:B------:R-:W-:Y:S01]  /*01a0*/  ELECT P0, URZ, PT ;  /* 0x00000000003f782f */ /* 0x000fe20003800000 */
[----:B------:R-:W-:-:S04]  /*01b0*/  UIADD3 UR6, -UR6, 0x100000, URZ ;  /* 0x0010000006067890 */ /* 0x000fc8000fffe13f */
[----:B------:R-:W-:Y:S02]  /*01c0*/  USHF.L.U32 UR7, UR6, 0xb, URZ ;  /* 0x0000000b06077899 */ /* 0x000fe4000800063f */
[----:B------:R-:W-:Y:S02]  /*01d0*/  USHF.L.U32 UR6, UR6, 0x1, URZ ;  /* 0x0000000106067899 */ /* 0x000fe4000800063f */
[----:B0-----:R-:W-:Y:S02]  /*01e0*/  ULEA UR8, UR8, UR4, 0x18 ;  /* 0x0000000408087291 */ /* 0x001fe4000f8ec03f */
[----:B------:R-:W-:-:S04]  /*01f0*/  UIADD3 UR4, -UR5, 0x100000, URZ ;  /* 0x0010000005047890 */ /* 0x000fc8000fffe13f */
[----:B------:R-:W-:Y:S02]  /*0200*/  USHF.L.U32 UR5, UR4, 0xb, URZ ;  /* 0x0000000b04057899 */ /* 0x000fe4000800063f */
[----:B------:R-:W-:Y:S01]  /*0210*/  USHF.L.U32 UR4, UR4, 0x1, URZ ;  /* 0x0000000104047899 */ /* 0x000fe2000800063f */
[----:B------:R-:W0:Y:S11]  /*0220*/  FENCE.VIEW.ASYNC.S ;  /* 0x00000000000073c6 */ /* 0x000e360000000000 */
[----:B0-----:R0:W1:Y:S01]  /*0230*/  SYNCS.EXCH.64 URZ, [UR8], UR4 ;  /* 0x00000004083f75b2 */ /* 0x0010620008000100 */
[----:B------:R0:W2:Y:S01]  /*0240*/  SYNCS.EXCH.64 URZ, [UR8+0x18], UR6 ;  /* 0x00001806083f75b2 */ /* 0x0000a20008000100 */
[----:B------:R0:W3:Y:S01]  /*0250*/  SYNCS.EXCH.64 URZ, [UR8+0x8], UR4 ;  /* 0x00000804083f75b2 */ /* 0x0000e20008000100 */
[----:B------:R0:W4:Y:S01]  /*0260*/  SYNCS.EXCH.64 URZ, [UR8+0x20], UR6 ;  /* 0x00002006083f75b2 */ /* 0x0001220008000100 */
[----:B------:R0:W0:Y:S01]  /*0270*/  SYNCS.EXCH.64 URZ, [UR8+0x10], UR4 ;  /* 0x00001004083f75b2 */ /* 0x0000220008000100 */
[----:B------:R0:W0:Y:S01]  /*0280*/  SYNCS.EXCH.64 URZ, [UR8+0x28], UR6 ;  /* 0x00002806083f75b2 */ /* 0x0000220008000100 */
[----:B------:R-:W-:Y:S01]  /*0290*/  NOP ;  /* 0x0000000000007918 */ /* 0x000fe20000000000 */
.L_x_2:
[----:B------:R-:W5:Y:S01]  /*02a0*/  SHFL.IDX PT, R0, R0, RZ, 0x1f ;  /* 0x00001fff00007589 */ /* 0x000f6200000e0000 */
[----:B------:R-:W-:Y:S01]  /*02b0*/  ELECT P0, URZ, PT ;  /* 0x00000000003f782f */ /* 0x000fe20003800000 */
[----:B------:R-:W1:Y:S01]  /*02c0*/  LDC R2, c[0x0][0x65c] ;  /* 0x00019700ff027b82 */ /* 0x000e620000000800 */
[----:B------:R-:W-:Y:S01]  /*02d0*/  SHF.R.S32.HI R6, RZ, 0x1f, R5 ;  /* 0x0000001fff067819 */ /* 0x000fe20000011405 */
[----:B------:R-:W2:Y:S01]  /*02e0*/  S2R R3, SR_CTAID.Y ;  /* 0x0000000000037919 */ /* 0x000ea20000002600 */
[----:B0-----:R-:W-:Y:S01]  /*02f0*/  UMOV UR4, 0x20 ;  /* 0x0000002000047882 */ /* 0x001fe20000000000 */
[----:B------:R-:W-:Y:S01]  /*0300*/  ISETP.NE.AND P2, PT, R8, RZ, PT ;  /* 0x000000ff0800720c */ /* 0x000fe20003f45270 */
[----:B------:R-:W-:Y:S01]  /*0310*/  NOP ;  /* 0x0000000000007918 */ /* 0x000fe20000000000 */
[----:B------:R-:W0:Y:S01]  /*0320*/  S2R R4, SR_CTAID.X ;  /* 0x0000000000047919 */ /* 0x000e220000002500 */
[----:B------:R-:W-:Y:S01]  /*0330*/  LEA.HI R6, R6, R5, RZ, 0x2 ;  /* 0x0000000506067211 */ /* 0x000fe200078f10ff */
[----:B------:R-:W-:Y:S01]  /*0340*/  NOP ;  /* 0x0000000000007918 */ /* 0x000fe20000000000 */
[----:B-----5:R-:W-:-:S02]  /*0350*/  ISETP.NE.OR P0, PT, R0, RZ, !P0 ;  /* 0x000000ff0000720c */ /* 0x020fc40004705670 */
[----:B-1----:R-:W-:-:S04]  /*0360*/  ISETP.NE.AND P3, PT, R2, 0x1, PT ;  /* 0x000000010200780c */ /* 0x002fc80003f65270 */
[----:B------:R-:W-:Y:S02]  /*0370*/  P2R R0, PR, RZ, 0x8 ;  /* 0x00000008ff007803 */ /* 0x000fe40000000000 */
[----:B------:R-:W-:-:S05]  /*0380*/  LOP3.LUT R0, R6, 0xfffffffc, RZ, 0xc0, !PT ;  /* 0xfffffffc06007812 */ /* 0x000fca00078ec0ff */
[----:B------:R-:W-:Y:S01]  /*0390*/  VOTEU.ALL UP0, P0 ;  /* 0x00000000003f7886 */ /* 0x000fe20000000000 */
[----:B------:R-:W-:Y:S01]  /*03a0*/  IMAD.IADD R0, R5, 0x1, -R0 ;  /* 0x0000000105007824 */ /* 0x000fe200078e0a00 */
[----:B------:R-:W0:Y:S01]  /*03b0*/  @P3 LDC R17, c[0x0][0x10] ;  /* 0x00000400ff113b82 */ /* 0x000e220000000800 */
[----:B------:R-:W-:Y:S01]  /*03c0*/  VOTEU.ALL UP1, P0 ;  /* 0x00000000003f7886 */ /* 0x000fe20000020000 */
[----:B--2---:R-:W-:Y:S01]  /*03d0*/  @P3 IMAD.MOV.U32 R6, RZ, RZ, R3 ;  /* 0x000000ffff063224 */ /* 0x004fe200078e0003 */
[----:B------:R-:W-:Y:S01]  /*03e0*/  @!UP0 UMOV UR6, 0x400 ;  /* 0x0000040000068882 */ /* 0x000fe20000000000 */
[----:B------:R-:W-:-:S04]  /*03f0*/  @!UP0 UIADD3 UR4, -UR4, 0x100000, URZ ;  /* 0x0010000004048890 */ /* 0x000fc8000fffe13f */
[----:B------:R-:W-:Y:S02]  /*0400*/  @!UP0 USHF.L.U32 UR5, UR4, 0xb, URZ ;  /* 0x0000000b04058899 */ /* 0x000fe4000800063f */
[----:B------:R-:W-:Y:S01]  /*0410*/  @!UP0 USHF.L.U32 UR4, UR4, 0x1, URZ ;  /* 0x0000000104048899 */ /* 0x000fe2000800063f */
[----:B------:R-:W-:Y:S02]  /*0420*/  @P3 IMAD.MOV.U32 R7, RZ, RZ, RZ ;  /* 0x000000ffff073224 */ /* 0x000fe400078e00ff */
[----:B------:R-:W-:Y:S01]  /*0430*/  IMAD.MOV.U32 R5, RZ, RZ, RZ ;  /* 0x000000ffff057224 */ /* 0x000fe200078e00ff */
[----:B------:R-:W1:Y:S01]  /*0440*/  @!UP0 S2UR UR7, SR_CgaCtaId ;  /* 0x00000000000789c3 */ /* 0x000e620000008800 */
[----:B------:R-:W-:-:S07]  /*0450*/  @P3 IMAD.MOV.U32 R11, RZ, RZ, RZ ;  /* 0x000000ffff0b3224 */ /* 0x000fce00078e00ff */
[----:B------:R-:W2:Y:S01]  /*0460*/  @!P3 LDC R9, c[0x0][0xc] ;  /* 0x00000300ff09bb82 */ /* 0x000ea20000000800 */
[----:B0-----:R-:W-:-:S04]  /*0470*/  @P3 IMAD.WIDE.U32 R16, R4, R17, R6 ;  /* 0x0000001104103225 */ /* 0x001fc800078e0006 */
[----:B------:R-:W-:Y:S01]  /*0480*/  @P3 IMAD.IADD R17, R17, 0x1, R11 ;  /* 0x0000000111113824 */ /* 0x000fe200078e020b */
[----:B-1----:R-:W-:Y:S01]  /*0490*/  @!UP0 ULEA UR6, UR7, UR6, 0x18 ;  /* 0x0000000607068291 */ /* 0x002fe2000f8ec03f */
[----:B------:R-:W-:Y:S01]  /*04a0*/  VOTEU.ALL UP0, P0 ;  /* 0x00000000003f7886 */ /* 0x000fe20000000000 */
[----:B------:R-:W-:-:S04]  /*04b0*/  ISETP.NE.AND P0, PT, R0, 0x3, PT ;  /* 0x000000030000780c */ /* 0x000fc80003f05270 */
[----:B------:R-:W-:Y:S01]  /*04c0*/  ISETP.EQ.OR P0, PT, R0, RZ, !P0 ;  /* 0x000000ff0000720c */ /* 0x000fe20004702670 */
[----:B--2---:R-:W-:-:S03]  /*04d0*/  @!P3 IMAD.WIDE.U32 R6, R9, R3, R4 ;  /* 0x000000030906b225 */ /* 0x004fc600078e0004 */
[C---:B------:R-:W-:Y:S01]  /*04e0*/  ISETP.EQ.AND P0, PT, R8.reuse, RZ, P0 ;  /* 0x000000ff0800720c */ /* 0x040fe20000702270 */
[----:B------:R-:W-:Y:S01]  /*04f0*/  VIADD R8, R8, 0xffffffff ;  /* 0xffffffff08087836 */ /* 0x000fe20000000000 */
[----:B------:R-:W0:Y:S02]  /*0500*/  FENCE.VIEW.ASYNC.S ;  /* 0x00000000000073c6 */ /* 0x000e240000000000 */
[----:B0-----:R0:W3:Y:S01]  /*0510*/  @!UP0 SYNCS.EXCH.64 URZ, [UR6+0x40], UR4 ;  /* 0x00004004063f85b2 */ /* 0x0010e20008000100 */
[----:B------:R-:W-:Y:S01]  /*0520*/  @!P3 IMAD.MOV.U32 R16, RZ, RZ, R6 ;  /* 0x000000ffff10b224 */ /* 0x000fe200078e0006 */
[----:B------:R-:W-:Y:S01]  /*0530*/  SEL R19, RZ, 0x1, !P0 ;  /* 0x00000001ff137807 */ /* 0x000fe20004000000 */
[----:B------:R-:W-:Y:S01]  /*0540*/  @!P3 IMAD.MOV.U32 R17, RZ, RZ, R7 ;  /* 0x000000ffff11b224 */ /* 0x000fe200078e0007 */
[----:B------:R-:W-:-:S04]  /*0550*/  ISETP.GE.U32.AND P1, PT, R8, 0x2, PT ;  /* 0x000000020800780c */ /* 0x000fc80003f26070 */
[----:B------:R-:W-:Y:S01]  /*0560*/  SEL R19, R19, 0x2, P1 ;  /* 0x0000000213137807 */ /* 0x000fe20000800000 */
[----:B------:R0:W3:Y:S01]  /*0570*/  @!UP1 SYNCS.EXCH.64 URZ, [UR6+0x48], UR4 ;  /* 0x00004804063f95b2 */ /* 0x0000e20008000100 */
[----:B------:R-:W-:Y:S01]  /*0580*/  NOP ;  /* 0x0000000000007918 */ /* 0x000fe20000000000 */
[----:B---34-:R-:W-:Y:S06]  /*0590*/  BAR.SYNC.DEFER_BLOCKING 0x0 ;  /* 0x0000000000007b1d */ /* 0x018fec0000010000 */
[----:B------:R-:W-:Y:S05]  /*05a0*/  @!P2 BRA `(.L_x_3) ;  /* 0x000000a000c4a947 */ /* 0x000fea0003800000 */
[----:B------:R-:W-:-:S13]  /*05b0*/  ISETP.GT.U32.AND P0, PT, R8, 0x1, PT ;  /* 0x000000010800780c */ /* 0x000fda0003f04070 */
[----:B0-----:R-:W-:Y:S05]  /*05c0*/  @P0 EXIT ;  /* 0x000000000000094d */ /* 0x001fea0003800000 */
[----:B------:R-:W-:Y:S01]  /*05d0*/  ULDC.64 UR4, c[0x0][0x650] ;  /* 0x0001940000047ab9 */ /* 0x000fe20000000a00 */
[----:B------:R-:W-:Y:S01]  /*05e0*/  PRMT R0, RZ, 0x7610, R0 ;  /* 0x00007610ff007816 */ /* 0x000fe20000000000 */
[----:B------:R-:W-:Y:S01]  /*05f0*/  IMAD.MOV.U32 R153, RZ, RZ, -0x1 ;  /* 0xffffffffff997424 */ /* 0x000fe200078e00ff */
[----:B------:R-:W-:Y:S01]  /*0600*/  ISETP.GE.U32.AND P0, PT, R16, UR4, PT ;  /* 0x0000000410007c0c */ /* 0x000fe2000bf06070 */
[----:B------:R-:W-:Y:S01]  /*0610*/  IMAD.MOV.U32 R23, RZ, RZ, -0x1 ;  /* 0xffffffffff177424 */ /* 0x000fe200078e00ff */
[----:B------:R-:W-:Y:S02]  /*0620*/  MOV R152, 0xffffffff ;  /* 0xffffffff00987802 */ /* 0x000fe40000000f00 */
[----:B------:R-:W-:-:S13]  /*0630*/  ISETP.GE.U32.AND.EX P0, PT, R17, UR5, PT, P0 ;  /* 0x0000000511007c0c */ /* 0x000fda000bf06100 */
[----:B------:R-:W-:Y:S05]  /*0640*/  @P0 BRA `(.L_x_4) ;  /* 0x0000000400540947 */ /* 0x000fea0003800000 */
[----:B------:R-:W0:Y:S01]  /*0650*/  LDC.64 R14, c[0x0][0x628] ;  /* 0x00018a00ff0e7b82 */ /* 0x000e220000000a00 */
[----:B------:R-:W-:Y:S02]  /*0660*/  IMAD.MOV.U32 R6, RZ, RZ, R16 ;  /* 0x000000ffff067224 */ /* 0x000fe400078e0010 */
[----:B------:R-:W-:-:S05]  /*0670*/  IMAD.MOV.U32 R7, RZ, RZ, R17 ;  /* 0x000000ffff077224 */ /* 0x000fca00078e0011 */
[----:B------:R-:W1:Y:S08]  /*0680*/  LDC R0, c[0x0][0x630] ;  /* 0x00018c00ff007b82 */ /* 0x000e700000000800 */
[----:B------:R-:W2:Y:S01]  /*0690*/  LDC.64 R20, c[0x0][0x620] ;  /* 0x00018800ff147b82 */ /* 0x000ea20000000a00 */
[----:B0-----:R-:W-:-:S04]  /*06a0*/  ISETP.NE.U32.AND P0, PT, R14, RZ, PT ;  /* 0x000000ff0e00720c */ /* 0x001fc80003f05070 */
[----:B------:R-:W-:-:S13]  /*06b0*/  ISETP.NE.AND.EX P0, PT, R15, RZ, PT, P0 ;  /* 0x000000ff0f00720c */ /* 0x000fda0003f05300 */
[----:B-12---:R-:W-:Y:S05]  /*06c0*/  @!P0 BRA `(.L_x_5) ;  /* 0x0000000000288947 */ /* 0x006fea0003800000 */
[----:B------:R-:W0:Y:S02]  /*06d0*/  LDC R11, c[0x0][0x634] ;  /* 0x00018d00ff0b7b82 */ /* 0x000e240000000800 */
[----:B0-----:R-:W-:-:S05]  /*06e0*/  IADD3 R11, P0, R16, R11, RZ ;  /* 0x0000000b100b7210 */ /* 0x001fca0007f1e0ff */
[----:B------:R-:W-:-:S04]  /*06f0*/  IMAD.X R13, RZ, RZ, R17, P0 ;  /* 0x000000ffff0d7224 */ /* 0x000fc800000e0611 */
[----:B------:R-:W-:-:S04]  /*0700*/  IMAD.WIDE.U32 R6, R13, R14, RZ ;  /* 0x0000000e0d067225 */ /* 0x000fc800078e00ff */
[----:B------:R-:W-:-:S04]  /*0710*/  IMAD.WIDE.U32 R8, P0, R11, R15, R6 ;  /* 0x0000000f0b087225 */ /* 0x000fc80007800006 */
[----:B------:R-:W-:-:S04]  /*0720*/  IMAD.WIDE.U32 R6, R11, R14, RZ ;  /* 0x0000000e0b067225 */ /* 0x000fc800078e00ff */
[----:B------:R-:W-:Y:S01]  /*0730*/  IMAD.X R11, RZ, RZ, RZ, P0 ;  /* 0x000000ffff0b7224 */ /* 0x000fe200000e06ff */
[----:B------:R-:W-:Y:S01]  /*0740*/  IADD3 RZ, P0, R7, R8, RZ ;  /* 0x0000000807ff7210 */ /* 0x000fe20007f1e0ff */
[----:B------:R-:W-:-:S04]  /*0750*/  IMAD.MOV.U32 R10, RZ, RZ, R9 ;  /* 0x000000ffff0a7224 */ /* 0x000fc800078e0009 */
[----:B------:R-:W-:-:S08]  /*0760*/  IMAD.WIDE.U32.X R6, R13, R15, R10, P0 ;  /* 0x0000000f0d067225 */ /* 0x000fd000000e040a */
.L_x_5:
[-CC-:B------:R-:W-:Y:S01]  /*0770*/  SHF.R.U64 R23, R6, R0.reuse, R7.reuse ;  /* 0x0000000006177219 */ /* 0x180fe20000001207 */
[----:B------:R-:W0:Y:S01]  /*0780*/  LDC R10, c[0x0][0x618] ;  /* 0x00018600ff0a7b82 */ /* 0x000e220000000800 */
[----:B------:R-:W-:Y:S01]  /*0790*/  SHF.R.U32.HI R5, RZ, R0, R7 ;  /* 0x00000000ff057219 */ /* 0x000fe20000011607 */
[----:B------:R-:W-:Y:S01]  /*07a0*/  ULDC UR4, c[0x0][0x150] ;  /* 0x0000540000047ab9 */ /* 0x000fe20000000800 */
[----:B------:R-:W-:Y:S02]  /*07b0*/  IADD3 R9, P0, RZ, -R23, RZ ;  /* 0x80000017ff097210 */ /* 0x000fe40007f1e0ff */
[----:B------:R-:W-:-:S03]  /*07c0*/  I2FP.F32.U32 R0, R4 ;  /* 0x0000000400007245 */ /* 0x000fc60000201000 */
[----:B------:R-:W1:Y:S01]  /*07d0*/  LDC.64 R28, c[0x0][0x640] ;  /* 0x00019000ff1c7b82 */ /* 0x000e620000000a00 */
[----:B------:R-:W-:Y:S02]  /*07e0*/  IMAD.X R11, RZ, RZ, ~R5, P0 ;  /* 0x000000ffff0b7224 */ /* 0x000fe400000e0e05 */
[----:B------:R-:W-:Y:S01]  /*07f0*/  FMUL R0, R0, UR4 ;  /* 0x0000000400007c20 */ /* 0x000fe20008400000 */
[----:B------:R-:W-:Y:S01]  /*0800*/  IMAD.WIDE.U32 R6, R9, R20, R16 ;  /* 0x0000001409067225 */ /* 0x000fe200078e0010 */
[----:B------:R-:W-:-:S03]  /*0810*/  ULDC UR4, c[0x0][0x154] ;  /* 0x0000550000047ab9 */ /* 0x000fc60000000800 */
[----:B------:R-:W-:Y:S01]  /*0820*/  IMAD R8, R11, R20, RZ ;  /* 0x000000140b087224 */ /* 0x000fe200078e02ff */
[----:B------:R-:W2:Y:S01]  /*0830*/  LDC R5, c[0x0][0x144] ;  /* 0x00005100ff057b82 */ /* 0x000ea20000000800 */
[----:B------:R-:W3:Y:S02]  /*0840*/  F2I.U32.TRUNC.NTZ R0, R0 ;  /* 0x0000000000007305 */ /* 0x000ee4000020f000 */
[----:B------:R-:W-:-:S05]  /*0850*/  IMAD R9, R9, R21, R8 ;  /* 0x0000001509097224 */ /* 0x000fca00078e0208 */
[----:B------:R-:W4:Y:S01]  /*0860*/  LDC R12, c[0x0][0x608] ;  /* 0x00018200ff0c7b82 */ /* 0x000f220000000800 */
[----:B------:R-:W-:Y:S01]  /*0870*/  IADD3 R7, R7, R9, RZ ;  /* 0x0000000907077210 */ /* 0x000fe20007ffe0ff */
[----:B------:R-:W-:-:S03]  /*0880*/  IMAD.MOV.U32 R9, RZ, RZ, -0x1 ;  /* 0xffffffffff097424 */ /* 0x000fc600078e00ff */
[-CC-:B0-----:R-:W-:Y:S02]  /*0890*/  SHF.R.U64 R20, R6, R10.reuse, R7.reuse ;  /* 0x0000000a06147219 */ /* 0x181fe40000001207 */
[----:B------:R-:W-:Y:S01]  /*08a0*/  I2FP.F32.U32 R6, R3 ;  /* 0x0000000300067245 */ /* 0x000fe20000201000 */
[----:B------:R-:W0:Y:S01]  /*08b0*/  LDC R26, c[0x0][0x658] ;  /* 0x00019600ff1a7b82 */ /* 0x000e220000000800 */
[----:B-1----:R-:W-:Y:S01]  /*08c0*/  ISETP.NE.U32.AND P0, PT, R28, RZ, PT ;  /* 0x000000ff1c00720c */ /* 0x002fe20003f05070 */
[----:B---3--:R-:W-:Y:S01]  /*08d0*/  IMAD.MOV R8, RZ, RZ, -R0 ;  /* 0x000000ffff087224 */ /* 0x008fe200078e0a00 */
[----:B------:R-:W-:Y:S01]  /*08e0*/  SHF.R.U32.HI R7, RZ, R10, R7 ;  /* 0x0000000aff077219 */ /* 0x000fe20000011607 */
[----:B------:R-:W-:Y:S01]  /*08f0*/  FMUL R6, R6, UR4 ;  /* 0x0000000406067c20 */ /* 0x000fe20008400000 */
[----:B------:R-:W-:-:S03]  /*0900*/  ISETP.NE.AND.EX P0, PT, R29, RZ, PT, P0 ;  /* 0x000000ff1d00720c */ /* 0x000fc60003f05300 */
[----:B------:R-:W1:Y:S01]  /*0910*/  LDC R14, c[0x0][0x148] ;  /* 0x00005200ff0e7b82 */ /* 0x000e620000000800 */
[----:B--2---:R-:W-:-:S07]  /*0920*/  IMAD R0, R5, R8, R4 ;  /* 0x0000000805007224 */ /* 0x004fce00078e0204 */
[----:B------:R-:W2:Y:S01]  /*0930*/  LDC R24, c[0x0][0x600] ;  /* 0x00018000ff187b82 */ /* 0x000ea20000000800 */
[-CC-:B----4-:R-:W-:Y:S02]  /*0940*/  SHF.R.U64 R30, R20, R12.reuse, R7.reuse ;  /* 0x0000000c141e7219 */ /* 0x190fe40000001207 */
[----:B------:R-:W-:Y:S01]  /*0950*/  SHF.R.U32.HI R5, RZ, R12, R7 ;  /* 0x0000000cff057219 */ /* 0x000fe20000011607 */
[----:B------:R-:W-:Y:S01]  /*0960*/  IMAD.MOV.U32 R7, RZ, RZ, 0x1 ;  /* 0x00000001ff077424 */ /* 0x000fe200078e00ff */
[----:B------:R3:W4:Y:S03]  /*0970*/  F2I.U32.TRUNC.NTZ R12, R6 ;  /* 0x00000006000c7305 */ /* 0x000726000020f000 */
[----:B------:R-:W1:Y:S01]  /*0980*/  LDC R15, c[0x0][0x648] ;  /* 0x00019200ff0f7b82 */ /* 0x000e620000000800 */
[-C--:B0-----:R-:W-:Y:S02]  /*0990*/  SHF.L.U32 R4, R9, R26.reuse, RZ ;  /* 0x0000001a09047219 */ /* 0x081fe400000006ff */
[----:B------:R-:W-:-:S02]  /*09a0*/  SHF.R.U64 R32, R30, R26, R5 ;  /* 0x0000001a1e207219 */ /* 0x000fc40000001205 */
[----:B------:R-:W-:Y:S02]  /*09b0*/  LOP3.LUT R11, RZ, R4, RZ, 0x33, !PT ;  /* 0x00000004ff0b7212 */ /* 0x000fe400078e33ff */
[-C--:B------:R-:W-:Y:S01]  /*09c0*/  SHF.R.U32.HI R5, RZ, R26.reuse, R5 ;  /* 0x0000001aff057219 */ /* 0x080fe20000011605 */
[----:B------:R-:W0:Y:S01]  /*09d0*/  LDC R21, c[0x0][0x638] ;  /* 0x00018e00ff157b82 */ /* 0x000e220000000800 */
[----:B------:R-:W-:Y:S01]  /*09e0*/  SHF.L.U32 R10, R7, R26, RZ ;  /* 0x0000001a070a7219 */ /* 0x000fe200000006ff */
[----:B------:R-:W-:-:S06]  /*09f0*/  IMAD.MOV.U32 R4, RZ, RZ, R32 ;  /* 0x000000ffff047224 */ /* 0x000fcc00078e0020 */
[----:B------:R-:W0:Y:S01]  /*0a00*/  LDC R152, c[0x0][0x610] ;  /* 0x00018400ff987b82 */ /* 0x000e220000000800 */
[----:B---34-:R-:W-:Y:S05]  /*0a10*/  @!P0 BRA `(.L_x_6) ;  /* 0x0000000000288947 */ /* 0x018fea0003800000 */
[----:B------:R-:W3:Y:S02]  /*0a20*/  LDC R9, c[0x0][0x64c] ;  /* 0x00019300ff097b82 */ /* 0x000ee40000000800 */
[----:B---3--:R-:W-:-:S05]  /*0a30*/  IADD3 R9, P0, R32, R9, RZ ;  /* 0x0000000920097210 */ /* 0x008fca0007f1e0ff */
        /* <DEDUP_REMOVED lines=8> */
.L_x_6:
[----:B-1----:R-:W-:Y:S01]  /*0ac0*/  SHF.R.U64 R4, R4, R15, R5 ;  /* 0x0000000f04047219 */ /* 0x002fe20000001205 */
[----:B------:R-:W-:Y:S01]  /*0ad0*/  IMAD.MOV R12, RZ, RZ, -R12 ;  /* 0x000000ffff0c7224 */ /* 0x000fe200078e0a0c */
[----:B------:R-:W-:Y:S02]  /*0ae0*/  LOP3.LUT R11, R30, R11, RZ, 0xc0, !PT ;  /* 0x0000000b1e0b7212 */ /* 0x000fe400078ec0ff */
[----:B--2---:R-:W-:Y:S01]  /*0af0*/  IADD3 R5, R24, -0x1, RZ ;  /* 0xffffffff18057810 */ /* 0x004fe20007ffe0ff */
[----:B------:R-:W-:Y:S02]  /*0b00*/  IMAD.MOV R6, RZ, RZ, -R4 ;  /* 0x000000ffff067224 */ /* 0x000fe400078e0a04 */
[----:B------:R-:W-:Y:S01]  /*0b10*/  @P3 IMAD R0, R14, R12, R3 ;  /* 0x0000000c0e003224 */ /* 0x000fe200078e0203 */
[----:B------:R-:W-:Y:S01]  /*0b20*/  LOP3.LUT R5, R20, R5, RZ, 0xc0, !PT ;  /* 0x0000000514057212 */ /* 0x000fe200078ec0ff */
[----:B------:R-:W-:Y:S02]  /*0b30*/  IMAD R11, R10, R4, R11 ;  /* 0x000000040a0b7224 */ /* 0x000fe400078e020b */
[----:B0-----:R-:W-:-:S02]  /*0b40*/  IMAD R3, R6, R21, R32 ;  /* 0x0000001506037224 */ /* 0x001fc400078e0220 */
[----:B------:R-:W-:Y:S02]  /*0b50*/  IMAD R152, R11, R152, R0 ;  /* 0x000000980b987224 */ /* 0x000fe400078e0200 */
[----:B------:R-:W-:Y:S02]  /*0b60*/  IMAD R3, R3, R24, R5 ;  /* 0x0000001803037224 */ /* 0x000fe400078e0205 */
[----:B------:R-:W-:-:S03]  /*0b70*/  IMAD.MOV.U32 R0, RZ, RZ, 0x1 ;  /* 0x00000001ff007424 */ /* 0x000fc600078e00ff */
[----:B------:R-:W-:Y:S02]  /*0b80*/  SEL R153, R3, R152, !P3 ;  /* 0x0000009803997207 */ /* 0x000fe40005800000 */
[----:B------:R-:W-:-:S07]  /*0b90*/  SEL R152, R152, R3, !P3 ;  /* 0x0000000398987207 */ /* 0x000fce0005800000 */
.L_x_4:
[----:B------:R-:W-:-:S08]  /*0ba0*/  NOP ;  /* 0x0000000000007918 */ /* 0x000fd00000000000 */
[----:B------:R-:W0:Y:S02]  /*0bb0*/  USETMAXREG.TRY_ALLOC.CTAPOOL UP0, 0xe8 ;  /* 0x000000e8000079c8 */ /* 0x000e240008000600 */
[----:B0-----:R-:W-:-:S13]  /*0bc0*/  PLOP3.LUT P0, PT, PT, PT, UP0, 0x80, 0x0 ;  /* 0x000000000000781c */ /* 0x001fda0003f0f008 */
[----:B------:R-:W-:Y:S05]  /*0bd0*/  @!P0 BRA `(.L_x_4) ;  /* 0xfffffffc00f08947 */ /* 0x000fea000383ffff */
[----:B------:R-:W-:Y:S01]  /*0be0*/  ULDC.64 UR4, c[0x0][0x598] ;  /* 0x0001660000047ab9 */ /* 0x000fe20000000a00 */
[----:B------:R-:W-:Y:S01]  /*0bf0*/  ULDC.64 UR36, c[0x0][0x208] ;  /* 0x0000820000247ab9 */ /* 0x000fe20000000a00 */
[----:B------:R-:W-:-:S04]  /*0c00*/  ISETP.NE.U32.AND P0, PT, RZ, UR4, PT ;  /* 0x00000004ff007c0c */ /* 0x000fc8000bf05070 */
[----:B------:R-:W-:-:S13]  /*0c10*/  ISETP.NE.AND.EX P0, PT, RZ, UR5, PT, P0 ;  /* 0x00000005ff007c0c */ /* 0x000fda000bf05300 */
[----:B------:R-:W-:Y:S05]  /*0c20*/  @!P0 BRA `(.L_x_7) ;  /* 0x00000000001c8947 */ /* 0x000fea0003800000 */
[----:B------:R-:W0:Y:S02]  /*0c30*/  LDC.64 R4, c[0x0][0x598] ;  /* 0x00016600ff047b82 */ /* 0x000e240000000a00 */
[----:B0-----:R-:W2:Y:S02]  /*0c40*/  LDG.E.64 R4, desc[UR36][R4.64] ;  /* 0x0000002404047981 */ /* 0x001ea4000c1e1b00 */
[----:B--2---:R-:W-:-:S04]  /*0c50*/  ISETP.NE.U32.AND P0, PT, R4, RZ, PT ;  /* 0x000000ff0400720c */ /* 0x004fc80003f05070 */
[----:B------:R-:W-:-:S13]  /*0c60*/  ISETP.NE.AND.EX P0, PT, R5, RZ, PT, P0 ;  /* 0x000000ff0500720c */ /* 0x000fda0003f05300 */
[----:B------:R-:W-:Y:S05]  /*0c70*/  @!P0 BRA `(.L_x_7) ;  /* 0x0000000000088947 */ /* 0x000fea0003800000 */
[----:B------:R0:W5:Y:S01]  /*0c80*/  LD.E R154, desc[UR36][R4.64] ;  /* 0x00000024049a7980 */ /* 0x000162000c101900 */
[----:B------:R-:W-:Y:S05]  /*0c90*/  BRA `(.L_x_8) ;  /* 0x0000000000247947 */ /* 0x000fea0003800000 */
.L_x_7:
[----:B------:R-:W-:Y:S02]  /*0ca0*/  ULDC.64 UR4, c[0x0][0x588] ;  /* 0x0001620000047ab9 */ /* 0x000fe40000000a00 */
[----:B------:R-:W-:-:S04]  /*0cb0*/  ISETP.NE.U32.AND P0, PT, RZ, UR4, PT ;  /* 0x00000004ff007c0c */ /* 0x000fc8000bf05070 */
[----:B------:R-:W-:-:S13]  /*0cc0*/  ISETP.NE.AND.EX P0, PT, RZ, UR5, PT, P0 ;  /* 0x00000005ff007c0c */ /* 0x000fda000bf05300 */
[----:B------:R-:W-:Y:S05]  /*0cd0*/  @!P0 BRA `(.L_x_9) ;  /* 0x00000000000c8947 */ /* 0x000fea0003800000 */
[----:B------:R-:W0:Y:S02]  /*0ce0*/  LDC.64 R154, c[0x0][0x588] ;  /* 0x00016200ff9a7b82 */ /* 0x000e240000000a00 */
[----:B0-----:R1:W5:Y:S01]  /*0cf0*/  LDG.E R154, desc[UR36][R154.64] ;  /* 0x000000249a9a7981 */ /* 0x001362000c1e1900 */
[----:B------:R-:W-:Y:S05]  /*0d00*/  BRA `(.L_x_8) ;  /* 0x0000000000087947 */ /* 0x000fea0003800000 */
.L_x_9:
[----:B------:R-:W-:Y:S02]  /*0d10*/  ULDC UR4, c[0x0][0x580] ;  /* 0x0001600000047ab9 */ /* 0x000fe40000000800 */
[----:B------:R-:W-:-:S07]  /*0d20*/  IMAD.U32 R154, RZ, RZ, UR4 ;  /* 0x00000004ff9a7e24 */ /* 0x000fce000f8e00ff */
.L_x_8:
[----:B------:R-:W-:Y:S02]  /*0d30*/  ULDC.64 UR4, c[0x0][0x5a0] ;  /* 0x0001680000047ab9 */ /* 0x000fe40000000a00 */
[----:B------:R-:W-:-:S04]  /*0d40*/  ISETP.NE.U32.AND P0, PT, RZ, UR4, PT ;  /* 0x00000004ff007c0c */ /* 0x000fc8000bf05070 */
[----:B------:R-:W-:-:S13]  /*0d50*/  ISETP.NE.AND.EX P0, PT, RZ, UR5, PT, P0 ;  /* 0x00000005ff007c0c */ /* 0x000fda000bf05300 */
[----:B------:R-:W-:Y:S05]  /*0d60*/  @!P0 BRA `(.L_x_10) ;  /* 0x00000000001c8947 */ /* 0x000fea0003800000 */
[----:B0-----:R-:W0:Y:S02]  /*0d70*/  LDC.64 R4, c[0x0][0x5a0] ;  /* 0x00016800ff047b82 */ /* 0x001e240000000a00 */
[----:B0-----:R-:W2:Y:S02]  /*0d80*/  LDG.E.64 R4, desc[UR36][R4.64] ;  /* 0x0000002404047981 */ /* 0x001ea4000c1e1b00 */
[----:B--2---:R-:W-:-:S04]  /*0d90*/  ISETP.NE.U32.AND P0, PT, R4, RZ, PT ;  /* 0x000000ff0400720c */ /* 0x004fc80003f05070 */
[----:B------:R-:W-:-:S13]  /*0da0*/  ISETP.NE.AND.EX P0, PT, R5, RZ, PT, P0 ;  /* 0x000000ff0500720c */ /* 0x000fda0003f05300 */
[----:B------:R-:W-:Y:S05]  /*0db0*/  @!P0 BRA `(.L_x_10) ;  /* 0x0000000000088947 */ /* 0x000fea0003800000 */
[----:B-1----:R0:W5:Y:S01]  /*0dc0*/  LD.E R155, desc[UR36][R4.64] ;  /* 0x00000024049b7980 */ /* 0x002162000c101900 */
[----:B------:R-:W-:Y:S05]  /*0dd0*/  BRA `(.L_x_11) ;  /* 0x0000000000247947 */ /* 0x000fea0003800000 */
.L_x_10:
[----:B------:R-:W-:Y:S02]  /*0de0*/  ULDC.64 UR4, c[0x0][0x590] ;  /* 0x0001640000047ab9 */ /* 0x000fe40000000a00 */
[----:B------:R-:W-:-:S04]  /*0df0*/  ISETP.NE.U32.AND P0, PT, RZ, UR4, PT ;  /* 0x00000004ff007c0c */ /* 0x000fc8000bf05070 */
[----:B------:R-:W-:-:S13]  /*0e00*/  ISETP.NE.AND.EX P0, PT, RZ, UR5, PT, P0 ;  /* 0x00000005ff007c0c */ /* 0x000fda000bf05300 */
[----:B------:R-:W-:Y:S05]  /*0e10*/  @!P0 BRA `(.L_x_12) ;  /* 0x00000000000c8947 */ /* 0x000fea0003800000 */
[----:B0-----:R-:W1:Y:S02]  /*0e20*/  LDC.64 R4, c[0x0][0x590] ;  /* 0x00016400ff047b82 */ /* 0x001e640000000a00 */
[----:B-1----:R1:W5:Y:S01]  /*0e30*/  LDG.E R155, desc[UR36][R4.64] ;  /* 0x00000024049b7981 */ /* 0x002362000c1e1900 */
[----:B------:R-:W-:Y:S05]  /*0e40*/  BRA `(.L_x_11) ;  /* 0x0000000000087947 */ /* 0x000fea0003800000 */
.L_x_12:
[----:B------:R-:W-:Y:S02]  /*0e50*/  ULDC UR4, c[0x0][0x584] ;  /* 0x0001610000047ab9 */ /* 0x000fe40000000800 */
[----:B-1----:R-:W-:-:S07]  /*0e60*/  IMAD.U32 R155, RZ, RZ, UR4 ;  /* 0x00000004ff9b7e24 */ /* 0x002fce000f8e00ff */
.L_x_11:
[----:B------:R-:W-:-:S13]  /*0e70*/  LOP3.LUT P0, RZ, R0, 0xff, RZ, 0xc0, !PT ;  /* 0x000000ff00ff7812 */ /* 0x000fda000780c0ff */
[----:B------:R-:W-:Y:S05]  /*0e80*/  @!P0 EXIT ;  /* 0x000000000000894d */ /* 0x000fea0003800000 */
[----:B------:R-:W-:Y:S01]  /*0e90*/  ULDC UR4, c[0x0][0x28c] ;  /* 0x0000a30000047ab9 */ /* 0x000fe20000000800 */
[----:B------:R-:W-:Y:S01]  /*0ea0*/  LOP3.LUT R164, R19, 0x1, RZ, 0xfc, !PT ;  /* 0x0000000113a47812 */ /* 0x000fe200078efcff */
[----:B------:R-:W-:Y:S01]  /*0eb0*/  UIADD3 UR4, UR4, 0x1f, URZ ;  /* 0x0000001f04047890 */ /* 0x000fe2000fffe03f */
[----:B------:R-:W-:Y:S01]  /*0ec0*/  UMOV UR38, URZ ;  /* 0x0000003f00267c82 */ /* 0x000fe20008000000 */
[----:B------:R-:W-:Y:S02]  /*0ed0*/  UMOV UR39, URZ ;  /* 0x0000003f00277c82 */ /* 0x000fe40008000000 */
[----:B------:R-:W-:-:S04]  /*0ee0*/  USHF.R.S32.HI UR5, URZ, 0x1f, UR4 ;  /* 0x0000001f3f057899 */ /* 0x000fc80008011404 */
[----:B------:R-:W-:-:S04]  /*0ef0*/  ULEA.HI UR5, UR5, UR4, URZ, 0x5 ;  /* 0x0000000405057291 */ /* 0x000fc8000f8f283f */
[----:B------:R-:W-:-:S12]  /*0f00*/  USHF.R.S32.HI UR40, URZ, 0x5, UR5 ;  /* 0x000000053f287899 */ /* 0x000fd80008011405 */
.L_x_284:
[----:B------:R-:W-:Y:S01]  /*0f10*/  LOP3.LUT R0, R18, 0x80, RZ, 0xc0, !PT ;  /* 0x0000008012007812 */ /* 0x000fe200078ec0ff */
[----:B--2---:R-:W2:Y:S01]  /*0f20*/  S2UR UR7, SR_CgaCtaId ;  /* 0x00000000000779c3 */ /* 0x004ea20000008800 */
[----:B------:R-:W-:Y:S02]  /*0f30*/  UMOV UR6, 0x400 ;  /* 0x0000040000067882 */ /* 0x000fe40000000000 */
[----:B------:R-:W-:-:S06]  /*0f40*/  SHF.R.U32.HI R0, RZ, 0x7, R0 ;  /* 0x00000007ff007819 */ /* 0x000fcc0000011600 */
[----:B---3--:R-:W3:Y:S01]  /*0f50*/  SHFL.IDX PT, R0, R0, RZ, 0x1f ;  /* 0x00001fff00007589 */ /* 0x008ee200000e0000 */
[----:B--2---:R-:W-:Y:S01]  /*0f60*/  ULEA UR42, UR7, UR6, 0x18 ;  /* 0x00000006072a7291 */ /* 0x004fe2000f8ec03f */
[----:B---3--:R-:W-:-:S13]  /*0f70*/  R2UR UR4, R0 ;  /* 0x00000000000472ca */ /* 0x008fda00000e0000 */
[----:B------:R-:W-:-:S04]  /*0f80*/  ULEA.HI UR5, UR4, UR4, URZ, 0x1 ;  /* 0x0000000404057291 */ /* 0x000fc8000f8f083f */
[----:B------:R-:W-:-:S04]  /*0f90*/  ULOP3.LUT UR5, UR5, 0xffffe, URZ, 0xc0, !UPT ;  /* 0x000ffffe05057892 */ /* 0x000fc8000f8ec03f */
[----:B------:R-:W-:-:S03]  /*0fa0*/  UIADD3 UR5, UR4, -UR5, URZ ;  /* 0x8000000504057290 */ /* 0x000fc6000fffe03f */
[----:B------:R-:W-:Y:S01]  /*0fb0*/  ULDC UR4, c[0x0][0x28c] ;  /* 0x0000a30000047ab9 */ /* 0x000fe20000000800 */
[----:B------:R-:W-:Y:S01]  /*0fc0*/  ULEA UR5, UR5, UR42, 0xc ;  /* 0x0000002a05057291 */ /* 0x000fe2000f8e603f */
[----:B------:R-:W-:-:S03]  /*0fd0*/  ISETP.LT.AND P0, PT, RZ, UR4, PT ;  /* 0x00000004ff007c0c */ /* 0x000fc6000bf01270 */
[----:B------:R-:W-:-:S04]  /*0fe0*/  UIADD3 UR5, UR5, 0x100, URZ ;  /* 0x0000010005057890 */ /* 0x000fc8000fffe03f */
[----:B------:R-:W-:-:S04]  /*0ff0*/  USHF.R.U32.HI UR5, URZ, 0x4, UR5 ;  /* 0x000000043f057899 */ /* 0x000fc80008011605 */
[----:B------:R-:W-:Y:S02]  /*1000*/  ULOP3.LUT UR41, UR5, 0x3fff, URZ, 0xc0, !UPT ;  /* 0x00003fff05297892 */ /* 0x000fe4000f8ec03f */
[----:B-1--45:R-:W-:Y:S10]  /*1010*/  @P0 BRA `(.L_x_13) ;  /* 0x0000000000400947 */ /* 0x032ff40003800000 */
[----:B------:R-:W-:Y:S01]  /*1020*/  MOV R0, 0x0 ;  /* 0x0000000000007802 */ /* 0x000fe20000000f00 */
[----:B------:R-:W-:Y:S01]  /*1030*/  ULDC.64 UR4, c[0x4][0x68] ;  /* 0x01001a0000047ab9 */ /* 0x000fe20000000a00 */
[----:B------:R-:W-:Y:S01]  /*1040*/  ULDC.64 UR6, c[0x4][0x8] ;  /* 0x0100020000067ab9 */ /* 0x000fe20000000a00 */
[----:B01----:R-:W-:Y:S01]  /*1050*/  IMAD.U32 R4, RZ, RZ, UR4 ;  /* 0x00000004ff047e24 */ /* 0x003fe2000f8e00ff */
[----:B------:R0:W1:Y:S01]  /*1060*/  LDC.64 R14, c[0x4][R0] ;  /* 0x01000000000e7b82 */ /* 0x0000620000000a00 */
[----:B------:R-:W-:Y:S01]  /*1070*/  IMAD.U32 R5, RZ, RZ, UR5 ;  /* 0x00000005ff057e24 */ /* 0x000fe2000f8e00ff */
[----:B------:R-:W-:Y:S01]  /*1080*/  ULDC.64 UR4, c[0x4][0x70] ;  /* 0x01001c0000047ab9 */ /* 0x000fe20000000a00 */
[----:B------:R-:W-:Y:S01]  /*1090*/  MOV R10, UR6 ;  /* 0x00000006000a7c02 */ /* 0x000fe20008000f00 */
[----:B------:R-:W-:Y:S02]  /*10a0*/  IMAD.U32 R6, RZ, RZ, UR4 ;  /* 0x00000004ff067e24 */ /* 0x000fe4000f8e00ff */
[----:B------:R-:W-:-:S02]  /*10b0*/  IMAD.U32 R7, RZ, RZ, UR5 ;  /* 0x00000005ff077e24 */ /* 0x000fc4000f8e00ff */
[----:B------:R-:W-:Y:S02]  /*10c0*/  IMAD.U32 R11, RZ, RZ, UR7 ;  /* 0x00000007ff0b7e24 */ /* 0x000fe4000f8e00ff */
[----:B------:R-:W-:Y:S02]  /*10d0*/  IMAD.MOV.U32 R8, RZ, RZ, 0x1e1 ;  /* 0x000001e1ff087424 */ /* 0x000fe400078e00ff */
[----:B------:R-:W-:Y:S02]  /*10e0*/  IMAD.MOV.U32 R12, RZ, RZ, 0x1 ;  /* 0x00000001ff0c7424 */ /* 0x000fe400078e00ff */
[----:B0-----:R-:W-:-:S07]  /*10f0*/  IMAD.MOV.U32 R13, RZ, RZ, RZ ;  /* 0x000000ffff0d7224 */ /* 0x001fce00078e00ff */
[----:B------:R-:W-:-:S07]  /*1100*/  LEPC R20, `(.L_x_13) ;  /* 0x000000001014794e */ /* 0x000fce0000000000 */
[----:B-1---5:R-:W-:Y:S05]  /*1110*/  CALL.ABS.NOINC R14 ;  /* 0x000000000e007343 */ /* 0x022fea0003c00000 */
.L_x_13:
[----:B------:R-:W-:-:S13]  /*1120*/  ISETP.NE.AND P0, PT, R164, 0x3, PT ;  /* 0x00000003a400780c */ /* 0x000fda0003f05270 */
[----:B------:R-:W-:Y:S05]  /*1130*/  @!P0 BRA `(.L_x_14) ;  /* 0x0000000000048947 */ /* 0x000fea0003800000 */
[----:B------:R-:W-:Y:S01]  /*1140*/  BPT.TRAP 0x1 ;  /* 0x000000040000795c */ /* 0x000fe20000300000 */
.L_x_14:
[----:B------:R-:W-:Y:S02]  /*1150*/  IMAD.U32 R3, RZ, RZ, UR39 ;  /* 0x00000027ff037e24 */ /* 0x000fe4000f8e00ff */
[----:B------:R-:W-:-:S03]  /*1160*/  IMAD.U32 R0, RZ, RZ, UR38 ;  /* 0x00000026ff007e24 */ /* 0x000fc6000f8e00ff */
[----:B------:R-:W-:Y:S02]  /*1170*/  LEA R3, R3, UR42, 0x3 ;  /* 0x0000002a03037c11 */ /* 0x000fe4000f8e18ff */
[----:B------:R-:W-:-:S04]  /*1180*/  SHF.L.U32 R0, R0, 0x1f, RZ ;  /* 0x0000001f00007819 */ /* 0x000fc800000006ff */
[----:B------:R2:W3:Y:S01]  /*1190*/  SYNCS.PHASECHK.TRANS64.TRYWAIT P1, [R3+URZ], R0 ;  /* 0x00000000030075a7 */ /* 0x0004e2000802017f */
[----:B------:R-:W-:Y:S05]  /*11a0*/  @!P0 BRA `(.L_x_15) ;  /* 0x0000000000048947 */ /* 0x000fea0003800000 */
[----:B------:R-:W-:Y:S01]  /*11b0*/  BPT.TRAP 0x1 ;  /* 0x000000040000795c */ /* 0x000fe20000300000 */
.L_x_15:
[----:B---3--:R-:W-:Y:S05]  /*11c0*/  @P1 BRA `(.L_x_16) ;  /* 0x0000000000081947 */ /* 0x008fea0003800000 */
[----:B------:R-:W3:Y:S02]  /*11d0*/  SYNCS.PHASECHK.TRANS64.TRYWAIT P1, [R3+URZ], R0 ;  /* 0x00000000030075a7 */ /* 0x000ee4000802017f */
[----:B---3--:R-:W-:Y:S05]  /*11e0*/  @!P1 BRA `(.L_x_17) ;  /* 0x000000ac001c9947 */ /* 0x008fea0003800000 */
.L_x_16:
[----:B------:R-:W-:-:S04]  /*11f0*/  UISETP.LT.AND UP0, UPT, UR40, 0x1, UPT ;  /* 0x000000012800788c */ /* 0x000fc8000bf01270 */
[----:B------:R-:W-:-:S04]  /*1200*/  USEL UR4, UR40, 0x1, UP0 ;  /* 0x0000000128047887 */ /* 0x000fc80008000000 */
[----:B------:R-:W-:-:S06]  /*1210*/  UIADD3 UR4, UR40, -UR4, URZ ;  /* 0x8000000428047290 */ /* 0x000fcc000fffe03f */
[----:B--23--:R-:W-:Y:S01]  /*1220*/  IMAD.U32 R0, RZ, RZ, UR4 ;  /* 0x00000004ff007e24 */ /* 0x00cfe2000f8e00ff */
[----:B------:R-:W-:Y:S05]  /*1230*/  WARPSYNC.ALL ;  /* 0x0000000000007948 */ /* 0x000fea0003800000 */
[----:B------:R-:W-:Y:S01]  /*1240*/  ISETP.GE.AND P1, PT, R0, 0x1, PT ;  /* 0x000000010000780c */ /* 0x000fe20003f26270 */
[----:B------:R-:W-:Y:S01]  /*1250*/  UIADD3 UR4, UR42, 0xc100, URZ ;  /* 0x0000c1002a047890 */ /* 0x000fe2000fffe03f */
[----:B------:R-:W-:Y:S01]  /*1260*/  WARPGROUP.ARRIVE ;  /* 0x00000000000079c5 */ /* 0x000fe20000000000 */
[----:B------:R-:W-:Y:S01]  /*1270*/  UMOV UR9, 0x80000020 ;  /* 0x8000002000097882 */ /* 0x000fe20000000000 */
[----:B------:R-:W-:Y:S01]  /*1280*/  UMOV UR11, 0x80000020 ;  /* 0x80000020000b7882 */ /* 0x000fe20000000000 */
[----:B------:R-:W-:-:S04]  /*1290*/  USHF.R.U32.HI UR4, URZ, 0x4, UR4 ;  /* 0x000000043f047899 */ /* 0x000fc80008011604 */
[----:B------:R-:W-:Y:S02]  /*12a0*/  ULOP3.LUT UR5, UR4, 0x3fff, URZ, 0xc0, !UPT ;  /* 0x00003fff04057892 */ /* 0x000fe4000f8ec03f */
[----:B------:R-:W-:Y:S02]  /*12b0*/  ULOP3.LUT UR4, UR41, 0x10000, URZ, 0xfc, !UPT ;  /* 0x0001000029047892 */ /* 0x000fe4000f8efc3f */
[----:B------:R-:W-:Y:S02]  /*12c0*/  ULOP3.LUT UR5, UR5, 0x10000, URZ, 0xfc, !UPT ;  /* 0x0001000005057892 */ /* 0x000fe4000f8efc3f */
[----:B------:R-:W-:Y:S02]  /*12d0*/  ULEA UR6, UR39, UR4, 0xa ;  /* 0x0000000427067291 */ /* 0x000fe4000f8e503f */
[----:B------:R-:W-:-:S05]  /*12e0*/  ULEA UR7, UR39, UR5, 0x9 ;  /* 0x0000000527077291 */ /* 0x000fca000f8e483f */
[----:B------:R-:W-:Y:S02]  /*12f0*/  UMOV UR8, UR6 ;  /* 0x0000000600087c82 */ /* 0x000fe40008000000 */
[----:B------:R-:W-:Y:S02]  /*1300*/  UMOV UR10, UR7 ;  /* 0x00000007000a7c82 */ /* 0x000fe40008000000 */
[----:B------:R-:W-:Y:S01]  /*1310*/  HGMMA.64x128x16.F32.BF16 R88, gdesc[UR8], RZ, !UPT, gsb0 ;  /* 0x01e00000085879f0 */ /* 0x000fe2000c0018ff */
[----:B------:R-:W-:Y:S01]  /*1320*/  UIADD3 UR8, UR6, 0x200, URZ ;  /* 0x0000020006087890 */ /* 0x000fe2000fffe03f */
[----:B------:R-:W-:Y:S01]  /*1330*/  UMOV UR9, 0x80000020 ;  /* 0x8000002000097882 */ /* 0x000fe20000000000 */
[----:B------:R-:W-:Y:S02]  /*1340*/  WARPGROUP.DEPBAR.LE gsb0, 0x0 ;  /* 0x00008000000079c5 */ /* 0x000fe40000010000 */
[----:B------:R-:W-:-:S07]  /*1350*/  WARPGROUP.ARRIVE ;  /* 0x00000000000079c5 */ /* 0x000fce0000000000 */
[----:B------:R-:W-:Y:S01]  /*1360*/  HGMMA.64x128x16.F32.BF16 R24, gdesc[UR8], RZ, !UPT, gsb0 ;  /* 0x01e00000081879f0 */ /* 0x000fe2000c0018ff */
[----:B------:R-:W-:Y:S02]  /*1370*/  UIADD3 UR8, UR6, 0x2, URZ ;  /* 0x0000000206087890 */ /* 0x000fe4000fffe03f */
[----:B------:R-:W-:Y:S01]  /*1380*/  UIADD3 UR10, UR7, 0x2, URZ ;  /* 0x00000002070a7890 */ /* 0x000fe2000fffe03f */
[----:B------:R-:W-:Y:S01]  /*1390*/  UMOV UR9, 0x80000020 ;  /* 0x8000002000097882 */ /* 0x000fe20000000000 */
[----:B------:R-:W-:Y:S01]  /*13a0*/  UMOV UR11, 0x80000020 ;  /* 0x80000020000b7882 */ /* 0x000fe20000000000 */
[----:B------:R-:W-:Y:S02]  /*13b0*/  WARPGROUP.DEPBAR.LE gsb0, 0x0 ;  /* 0x00008000000079c5 */ /* 0x000fe40000010000 */
[----:B------:R-:W-:-:S06]  /*13c0*/  WARPGROUP.ARRIVE ;  /* 0x00000000000079c5 */ /* 0x000fcc0000000000 */
[----:B------:R-:W-:Y:S01]  /*13d0*/  HGMMA.64x128x16.F32.BF16 R88, gdesc[UR8], R88, gsb0 ;  /* 0x01e00000085879f0 */ /* 0x000fe20008001858 */
[----:B------:R-:W-:Y:S01]  /*13e0*/  UIADD3 UR8, UR6, 0x202, URZ ;  /* 0x0000020206087890 */ /* 0x000fe2000fffe03f */
[----:B------:R-:W-:Y:S01]  /*13f0*/  UMOV UR9, 0x80000020 ;  /* 0x8000002000097882 */ /* 0x000fe20000000000 */
[----:B------:R-:W-:Y:S02]  /*1400*/  WARPGROUP.DEPBAR.LE gsb0, 0x0 ;  /* 0x00008000000079c5 */ /* 0x000fe40000010000 */
[----:B------:R-:W-:-:S07]  /*1410*/  WARPGROUP.ARRIVE ;  /* 0x00000000000079c5 */ /* 0x000fce0000000000 */
[----:B------:R-:W-:Y:S03]  /*1420*/  HGMMA.64x128x16.F32.BF16 R24, gdesc[UR8], R24, gsb0 ;  /* 0x01e00000081879f0 */ /* 0x000fe60008001818 */
[----:B------:R-:W-:Y:S02]  /*1430*/  WARPGROUP.DEPBAR.LE gsb0, 0x0 ;  /* 0x00008000000079c5 */ /* 0x000fe40000010000 */
[----:B------:R-:W-:Y:S05]  /*1440*/  @!P1 BRA `(.L_x_18) ;  /* 0x0000000400089947 */ /* 0x000fea0003800000 */
[----:B------:R-:W-:-:S04]  /*1450*/  UIADD3 UR6, UR39, 0x1, URZ ;  /* 0x0000000127067890 */ /* 0x000fc8000fffe03f */
[----:B------:R-:W-:-:S04]  /*1460*/  UISETP.NE.AND UP0, UPT, UR6, 0x3, UPT ;  /* 0x000000030600788c */ /* 0x000fc8000bf05270 */
[----:B------:R-:W-:Y:S02]  /*1470*/  USEL UR7, URZ, 0x1, UP0 ;  /* 0x000000013f077887 */ /* 0x000fe40008000000 */
[----:B------:R-:W-:Y:S02]  /*1480*/  USEL UR6, UR6, URZ, UP0 ;  /* 0x0000003f06067287 */ /* 0x000fe40008000000 */
[----:B------:R-:W-:-:S06]  /*1490*/  ULOP3.LUT UR7, UR38, UR7, URZ, 0x3c, !UPT ;  /* 0x0000000726077292 */ /* 0x000fcc000f8e3c3f */
[----:B01----:R-:W-:Y:S01]  /*14a0*/  IMAD.U32 R5, RZ, RZ, UR7 ;  /* 0x00000007ff057e24 */ /* 0x003fe2000f8e00ff */
[----:B------:R-:W-:-:S06]  /*14b0*/  UMOV UR7, UR39 ;  /* 0x0000002700077c82 */ /* 0x000fcc0008000000 */
.L_x_25:
[----:B01----:R-:W-:Y:S05]  /*14c0*/  @!P0 BRA `(.L_x_19) ;  /* 0x0000000000048947 */ /* 0x003fea0003800000 */
[----:B------:R-:W-:Y:S01]  /*14d0*/  BPT.TRAP 0x1 ;  /* 0x000000040000795c */ /* 0x000fe20000300000 */
.L_x_19:
[----:B------:R-:W0:Y:S01]  /*14e0*/  S2UR UR9, SR_CgaCtaId ;  /* 0x00000000000979c3 */ /* 0x000e220000008800 */
[----:B------:R-:W-:Y:S01]  /*14f0*/  UMOV UR8, 0x400 ;  /* 0x0000040000087882 */ /* 0x000fe20000000000 */
[----:B------:R-:W-:Y:S01]  /*1500*/  SHF.L.U32 R3, R5, 0x1f, RZ ;  /* 0x0000001f05037819 */ /* 0x000fe200000006ff */
[----:B0-----:R-:W-:-:S04]  /*1510*/  ULEA UR14, UR9, UR8, 0x18 ;  /* 0x00000008090e7291 */ /* 0x001fc8000f8ec03f */
[----:B------:R-:W-:-:S09]  /*1520*/  ULEA UR8, UR6, UR14, 0x3 ;  /* 0x0000000e06087291 */ /* 0x000fd2000f8e183f */
[----:B------:R0:W1:Y:S01]  /*1530*/  SYNCS.PHASECHK.TRANS64.TRYWAIT P1, [UR8], R3 ;  /* 0x00000003ff0075a7 */ /* 0x0000620008020148 */
[----:B------:R-:W-:Y:S05]  /*1540*/  @!P0 BRA `(.L_x_20) ;  /* 0x0000000000048947 */ /* 0x000fea0003800000 */
[----:B------:R-:W-:Y:S01]  /*1550*/  BPT.TRAP 0x1 ;  /* 0x000000040000795c */ /* 0x000fe20000300000 */
.L_x_20:
[----:B-1----:R-:W-:Y:S05]  /*1560*/  @P1 BRA `(.L_x_21) ;  /* 0x0000000000081947 */ /* 0x002fea0003800000 */
[----:B------:R-:W1:Y:S02]  /*1570*/  SYNCS.PHASECHK.TRANS64.TRYWAIT P1, [UR8], R3 ;  /* 0x00000003ff0075a7 */ /* 0x000e640008020148 */
[----:B-1----:R-:W-:Y:S05]  /*1580*/  @!P1 BRA `(.L_x_22) ;  /* 0x000000a800489947 */ /* 0x002fea0003800000 */
.L_x_21:
[----:B------:R-:W-:Y:S01]  /*1590*/  ULEA UR12, UR6, UR4, 0xa ;  /* 0x00000004060c7291 */ /* 0x000fe2000f8e503f */
[----:B------:R-:W-:Y:S01]  /*15a0*/  WARPGROUP.ARRIVE ;  /* 0x00000000000079c5 */ /* 0x000fe20000000000 */
[----:B------:R-:W-:Y:S01]  /*15b0*/  ULEA UR13, UR6, UR5, 0x9 ;  /* 0x00000005060d7291 */ /* 0x000fe2000f8e483f */
[----:B------:R-:W-:Y:S01]  /*15c0*/  UMOV UR9, 0x80000020 ;  /* 0x8000002000097882 */ /* 0x000fe20000000000 */
[----:B------:R-:W-:-:S03]  /*15d0*/  UMOV UR11, 0x80000020 ;  /* 0x80000020000b7882 */ /* 0x000fc60000000000 */
[----:B------:R-:W-:Y:S02]  /*15e0*/  UMOV UR8, UR12 ;  /* 0x0000000c00087c82 */ /* 0x000fe40008000000 */
[----:B------:R-:W-:Y:S02]  /*15f0*/  UMOV UR10, UR13 ;  /* 0x0000000d000a7c82 */ /* 0x000fe40008000000 */
[----:B------:R-:W-:Y:S01]  /*1600*/  HGMMA.64x128x16.F32.BF16 R88, gdesc[UR8], R88, gsb0 ;  /* 0x01e00000085879f0 */ /* 0x000fe20008001858 */
[----:B------:R-:W-:Y:S01]  /*1610*/  UIADD3 UR8, UR12, 0x200, URZ ;  /* 0x000002000c087890 */ /* 0x000fe2000fffe03f */
[----:B------:R-:W-:Y:S01]  /*1620*/  UMOV UR9, 0x80000020 ;  /* 0x8000002000097882 */ /* 0x000fe20000000000 */
[----:B------:R-:W-:Y:S02]  /*1630*/  WARPGROUP.DEPBAR.LE gsb0, 0x0 ;  /* 0x00008000000079c5 */ /* 0x000fe40000010000 */
[----:B------:R-:W-:-:S07]  /*1640*/  WARPGROUP.ARRIVE ;  /* 0x00000000000079c5 */ /* 0x000fce0000000000 */
[----:B------:R-:W-:Y:S01]  /*1650*/  HGMMA.64x128x16.F32.BF16 R24, gdesc[UR8], R24, gsb0 ;  /* 0x01e00000081879f0 */ /* 0x000fe20008001818 */
        /* <DEDUP_REMOVED lines=14> */
[----:B------:R-:W-:Y:S01]  /*1740*/  BPT.TRAP 0x1 ;  /* 0x000000040000795c */ /* 0x000fe20000300000 */
.L_x_23:
[----:B------:R-:W-:Y:S01]  /*1750*/  ULEA UR8, UR7, UR14, 0x3 ;  /* 0x0000000e07087291 */ /* 0x000fe2000f8e183f */
[----:B------:R-:W-:-:S03]  /*1760*/  ISETP.GT.U32.AND P1, PT, R19, 0x1, PT ;  /* 0x000000011300780c */ /* 0x000fc60003f24070 */
[----:B------:R-:W-:-:S04]  /*1770*/  UIADD3 UR8, UR8, 0x18, URZ ;  /* 0x0000001808087890 */ /* 0x000fc8000fffe03f */
[----:B------:R-:W-:-:S09]  /*1780*/  UPRMT UR8, URZ, 0x654, UR8 ;  /* 0x000006543f087896 */ /* 0x000fd20008000008 */
[----:B------:R-:W-:Y:S01]  /*1790*/  SYNCS.ARRIVE.TRANS64.RED.A1T0 RZ, [UR8], RZ ;  /* 0x000000ffffff79a7 */ /* 0x000fe20008100408 */
[----:B------:R-:W-:Y:S05]  /*17a0*/  @P1 BRA `(.L_x_24) ;  /* 0x0000000000041947 */ /* 0x000fea0003800000 */
[----:B------:R-:W-:Y:S01]  /*17b0*/  BPT.TRAP 0x1 ;  /* 0x000000040000795c */ /* 0x000fe20000300000 */
.L_x_24:
[----:B------:R-:W-:Y:S01]  /*17c0*/  UIADD3 UR6, UR6, 0x1, URZ ;  /* 0x0000000106067890 */ /* 0x000fe2000fffe03f */
[C---:B------:R-:W-:Y:S01]  /*17d0*/  ISETP.GT.AND P1, PT, R0.reuse, 0x1, PT ;  /* 0x000000010000780c */ /* 0x040fe20003f24270 */
[----:B------:R-:W-:Y:S01]  /*17e0*/  UIADD3 UR7, UR7, 0x1, URZ ;  /* 0x0000000107077890 */ /* 0x000fe2000fffe03f */
[----:B------:R-:W-:Y:S01]  /*17f0*/  IADD3 R0, R0, -0x1, RZ ;  /* 0xffffffff00007810 */ /* 0x000fe20007ffe0ff */
[----:B------:R-:W-:Y:S02]  /*1800*/  UISETP.NE.AND UP0, UPT, UR6, 0x3, UPT ;  /* 0x000000030600788c */ /* 0x000fe4000bf05270 */
[----:B------:R-:W-:Y:S02]  /*1810*/  UISETP.NE.AND UP1, UPT, UR7, 0x3, UPT ;  /* 0x000000030700788c */ /* 0x000fe4000bf25270 */
[----:B------:R-:W-:Y:S02]  /*1820*/  USEL UR8, URZ, 0x1, UP0 ;  /* 0x000000013f087887 */ /* 0x000fe40008000000 */
[----:B------:R-:W-:-:S02]  /*1830*/  USEL UR6, UR6, URZ, UP0 ;  /* 0x0000003f06067287 */ /* 0x000fc40008000000 */
[----:B------:R-:W-:Y:S02]  /*1840*/  USEL UR7, UR7, URZ, UP1 ;  /* 0x0000003f07077287 */ /* 0x000fe40008800000 */
[----:B------:R-:W-:Y:S01]  /*1850*/  LOP3.LUT R5, R5, UR8, RZ, 0x3c, !PT ;  /* 0x0000000805057c12 */ /* 0x000fe2000f8e3cff */
[----:B------:R-:W-:Y:S09]  /*1860*/  @P1 BRA `(.L_x_25) ;  /* 0xfffffffc00141947 */ /* 0x000ff2000383ffff */
.L_x_18:
[----:B------:R-:W2:Y:S02]  /*1870*/  LDC R0, c[0x0][0x28c] ;  /* 0x0000a300ff007b82 */ /* 0x000ea40000000800 */
[----:B--2---:R-:W-:-:S13]  /*1880*/  ISETP.GE.AND P1, PT, R0, 0x1, PT ;  /* 0x000000010000780c */ /* 0x004fda0003f26270 */
[----:B------:R-:W-:Y:S05]  /*1890*/  @!P1 BRA `(.L_x_26) ;  /* 0x0000000000489947 */ /* 0x000fea0003800000 */
[----:B------:R-:W-:Y:S05]  /*18a0*/  @!P0 BRA `(.L_x_27) ;  /* 0x0000000000048947 */ /* 0x000fea0003800000 */
[----:B------:R-:W-:Y:S01]  /*18b0*/  BPT.TRAP 0x1 ;  /* 0x000000040000795c */ /* 0x000fe20000300000 */
.L_x_27:
[----:B------:R-:W2:Y:S01]  /*18c0*/  S2UR UR7, SR_CgaCtaId ;  /* 0x00000000000779c3 */ /* 0x000ea20000008800 */
[----:B------:R-:W-:Y:S01]  /*18d0*/  UISETP.LT.AND UP0, UPT, UR40, 0x1, UPT ;  /* 0x000000012800788c */ /* 0x000fe2000bf01270 */
[----:B------:R-:W-:-:S03]  /*18e0*/  ISETP.GT.U32.AND P0, PT, R19, 0x1, PT ;  /* 0x000000011300780c */ /* 0x000fc60003f04070 */
[----:B------:R-:W-:-:S04]  /*18f0*/  USEL UR6, UR40, 0x1, UP0 ;  /* 0x0000000128067887 */ /* 0x000fc80008000000 */
[----:B------:R-:W-:-:S04]  /*1900*/  UIADD3 UR6, UR39, UR40, -UR6 ;  /* 0x0000002827067290 */ /* 0x000fc8000fffe806 */
[----:B------:R-:W-:-:S04]  /*1910*/  UIMAD.WIDE.U32 UR4, UR6, -0x55555555, URZ ;  /* 0xaaaaaaab060478a5 */ /* 0x000fc8000f8e003f */
[----:B------:R-:W-:-:S03]  /*1920*/  USHF.R.U32.HI UR4, URZ, 0x1, UR5 ;  /* 0x000000013f047899 */ /* 0x000fc60008011605 */
[----:B------:R-:W-:Y:S01]  /*1930*/  UMOV UR5, 0x400 ;  /* 0x0000040000057882 */ /* 0x000fe20000000000 */
[----:B------:R-:W-:Y:S02]  /*1940*/  UIMAD UR6, UR4, -0x3, UR6 ;  /* 0xfffffffd040678a4 */ /* 0x000fe4000f8e0206 */
[----:B--2---:R-:W-:-:S04]  /*1950*/  ULEA UR5, UR7, UR5, 0x18 ;  /* 0x0000000507057291 */ /* 0x004fc8000f8ec03f */
[----:B------:R-:W-:-:S04]  /*1960*/  ULEA UR6, UR6, UR5, 0x3 ;  /* 0x0000000506067291 */ /* 0x000fc8000f8e183f */
[----:B------:R-:W-:-:S04]  /*1970*/  UIADD3 UR6, UR6, 0x18, URZ ;  /* 0x0000001806067890 */ /* 0x000fc8000fffe03f */
[----:B------:R-:W-:-:S09]  /*1980*/  UPRMT UR6, URZ, 0x654, UR6 ;  /* 0x000006543f067896 */ /* 0x000fd20008000006 */
[----:B------:R-:W-:Y:S01]  /*1990*/  SYNCS.ARRIVE.TRANS64.RED.A1T0 RZ, [UR6], RZ ;  /* 0x000000ffffff79a7 */ /* 0x000fe20008100406 */
[----:B------:R-:W-:Y:S05]  /*19a0*/  @P0 BRA `(.L_x_26) ;  /* 0x0000000000040947 */ /* 0x000fea0003800000 */
[----:B------:R-:W-:Y:S01]  /*19b0*/  BPT.TRAP 0x1 ;  /* 0x000000040000795c */ /* 0x000fe20000300000 */
.L_x_26:
[----:B------:R-:W2:Y:S01]  /*19c0*/  LDC R6, c[0x0][0x288] ;  /* 0x0000a200ff067b82 */ /* 0x000ea20000000800 */
[----:B01----:R-:W-:Y:S01]  /*19d0*/  LOP3.LUT R4, R18, 0x60, RZ, 0xc0, !PT ;  /* 0x0000006012047812 */ /* 0x003fe200078ec0ff */
[----:B------:R-:W-:Y:S01]  /*19e0*/  IMAD.SHL.U32 R13, R153, 0x80, RZ ;  /* 0x00000080990d7824 */ /* 0x000fe200078e00ff */
[----:B------:R-:W-:Y:S01]  /*19f0*/  UIADD3 UR39, UR40, UR39, URZ ;  /* 0x0000002728277290 */ /* 0x000fe2000fffe03f */
[----:B------:R-:W-:Y:S01]  /*1a00*/  SHF.R.U32.HI R3, RZ, 0x2, R18 ;  /* 0x00000002ff037819 */ /* 0x000fe20000011612 */
[----:B------:R-:W-:Y:S01]  /*1a10*/  IMAD.SHL.U32 R15, R152, 0x100, RZ ;  /* 0x00000100980f7824 */ /* 0x000fe200078e00ff */
[----:B------:R-:W-:Y:S01]  /*1a20*/  SHF.R.U32.HI R10, RZ, 0x1, R4 ;  /* 0x00000001ff0a7819 */ /* 0x000fe20000011604 */
[----:B------:R-:W-:Y:S01]  /*1a30*/  UISETP.GT.U32.AND UP0, UPT, UR39, 0x2, UPT ;  /* 0x000000022700788c */ /* 0x000fe2000bf04070 */
[----:B------:R-:W-:Y:S01]  /*1a40*/  LOP3.LUT R4, R18, 0x3, RZ, 0xc0, !PT ;  /* 0x0000000312047812 */ /* 0x000fe200078ec0ff */
[----:B------:R-:W-:Y:S01]  /*1a50*/  ULDC UR7, c[0x0][0x284] ;  /* 0x0000a10000077ab9 */ /* 0x000fe20000000800 */
[----:B------:R-:W-:Y:S01]  /*1a60*/  LOP3.LUT R0, R22, 0x1, RZ, 0xc0, !PT ;  /* 0x0000000116007812 */ /* 0x000fe200078ec0ff */
[----:B------:R-:W-:Y:S01]  /*1a70*/  UISETP.LT.U32.AND UP0, UPT, UR40, 0x3, UP0 ;  /* 0x000000032800788c */ /* 0x000fe20008701070 */
[----:B------:R-:W-:Y:S01]  /*1a80*/  LOP3.LUT R3, R3, 0x7, RZ, 0xc0, !PT ;  /* 0x0000000703037812 */ /* 0x000fe200078ec0ff */
[----:B------:R-:W-:Y:S01]  /*1a90*/  UISETP.GE.U32.AND UP1, UPT, UR40, 0x3, UPT ;  /* 0x000000032800788c */ /* 0x000fe2000bf26070 */
[----:B------:R-:W-:Y:S01]  /*1aa0*/  SHF.R.S32.HI R21, RZ, 0x1f, R23 ;  /* 0x0000001fff157819 */ /* 0x000fe20000011417 */
[----:B------:R-:W-:Y:S01]  /*1ab0*/  IMAD.SHL.U32 R8, R0, 0x40, RZ ;  /* 0x0000004000087824 */ /* 0x000fe200078e00ff */
[----:B------:R-:W-:Y:S01]  /*1ac0*/  IADD3 R5, RZ, -R10, -R3 ;  /* 0x8000000aff057210 */ /* 0x000fe20007ffe803 */
[----:B------:R-:W-:Y:S01]  /*1ad0*/  ULDC.64 UR8, c[0x0][0x5d0] ;  /* 0x0001740000087ab9 */ /* 0x000fe20000000a00 */
[----:B------:R-:W-:-:S02]  /*1ae0*/  UIMAD.WIDE.U32 UR4, UR39, -0x55555555, URZ ;  /* 0xaaaaaaab270478a5 */ /* 0x000fc4000f8e003f */
[----:B------:R-:W-:Y:S01]  /*1af0*/  USEL UR6, URZ, 0x1, !UP0 ;  /* 0x000000013f067887 */ /* 0x000fe2000c000000 */
[----:B------:R-:W-:Y:S01]  /*1b00*/  LOP3.LUT R3, R8, 0x40, R3, 0xe2, !PT ;  /* 0x0000004008037812 */ /* 0x000fe200078ee203 */
[----:B------:R-:W-:Y:S01]  /*1b10*/  IMAD.WIDE R8, R152, 0x100, RZ ;  /* 0x0000010098087825 */ /* 0x000fe200078e02ff */
[----:B------:R-:W-:Y:S01]  /*1b20*/  USHF.R.U32.HI UR4, URZ, 0x1, UR5 ;  /* 0x000000013f047899 */ /* 0x000fe20008011605 */
[----:B--2---:R-:W-:Y:S01]  /*1b30*/  ISETP.GE.AND P0, PT, R13, R6, PT ;  /* 0x000000060d00720c */ /* 0x004fe20003f06270 */
[----:B------:R-:W-:Y:S01]  /*1b40*/  ULOP3.LUT UR38, UR38, UR6, URZ, 0x3c, !UPT ;  /* 0x0000000626267292 */ /* 0x000fe2000f8e3c3f */
[----:B------:R-:W-:Y:S01]  /*1b50*/  IMAD R12, R4, -0x2, R6 ;  /* 0xfffffffe040c7824 */ /* 0x000fe200078e0206 */
[----:B------:R-:W-:Y:S01]  /*1b60*/  LOP3.LUT R153, R8, R3, R10, 0xfe, !PT ;  /* 0x0000000308997212 */ /* 0x000fe200078efe0a */
[----:B------:R-:W-:Y:S01]  /*1b70*/  IMAD.SHL.U32 R6, R18, 0x2, RZ ;  /* 0x0000000212067824 */ /* 0x000fe200078e00ff */
[----:B------:R-:W-:Y:S01]  /*1b80*/  ISETP.GE.OR P0, PT, R15, UR7, P0 ;  /* 0x000000070f007c0c */ /* 0x000fe20008706670 */
[----:B------:R-:W-:Y:S01]  /*1b90*/  IMAD R4, R21, UR8, RZ ;  /* 0x0000000815047c24 */ /* 0x000fe2000f8e02ff */
[----:B------:R-:W-:Y:S01]  /*1ba0*/  UIMAD UR39, UR4, -0x3, UR39 ;  /* 0xfffffffd042778a4 */ /* 0x000fe2000f8e0227 */
[----:B------:R-:W-:Y:S01]  /*1bb0*/  IMAD R0, R0, -0x40, R5 ;  /* 0xffffffc000007824 */ /* 0x000fe200078e0205 */
[----:B------:R-:W-:Y:S01]  /*1bc0*/  LOP3.LUT R6, R13, 0x6, R6, 0xf8, !PT ;  /* 0x000000060d067812 */ /* 0x000fe200078ef806 */
[----:B------:R-:W-:Y:S01]  /*1bd0*/  IMAD R11, R23, UR9, R4 ;  /* 0x00000009170b7c24 */ /* 0x000fe2000f8e0204 */
[----:B------:R-:W-:Y:S01]  /*1be0*/  @UP1 ULOP3.LUT UR38, UR38, 0x1, UR4, 0x78, !UPT ;  /* 0x0000000126261892 */ /* 0x000fe2000f8e7804 */
[----:B------:R-:W-:Y:S01]  /*1bf0*/  IMAD.MOV.U32 R152, RZ, RZ, -0x1 ;  /* 0xffffffffff987424 */ /* 0x000fe200078e00ff */
[----:B------:R-:W-:-:S02]  /*1c00*/  SHF.R.S32.HI R7, RZ, 0x1f, R6 ;  /* 0x0000001fff077819 */ /* 0x000fc40000011406 */
[----:B------:R-:W-:Y:S01]  /*1c10*/  IADD3 R3, -R15, UR7, R0 ;  /* 0x000000070f037c10 */ /* 0x000fe2000fffe100 */
[----:B------:R-:W-:Y:S02]  /*1c20*/  IMAD.IADD R0, R12, 0x1, -R13 ;  /* 0x000000010c007824 */ /* 0x000fe400078e0a0d */
[----:B------:R-:W-:-:S04]  /*1c30*/  IMAD.WIDE.U32 R4, R23, UR8, R6 ;  /* 0x0000000817047c25 */ /* 0x000fc8000f8e0006 */
[----:B------:R-:W-:Y:S02]  /*1c40*/  IMAD.IADD R11, R5, 0x1, R11 ;  /* 0x00000001050b7824 */ /* 0x000fe400078e020b */
[----:B------:R-:W-:Y:S01]  /*1c50*/  IMAD.MOV.U32 R10, RZ, RZ, R4 ;  /* 0x000000ffff0a7224 */ /* 0x000fe200078e0004 */
[----:B------:R-:W-:Y:S06]  /*1c60*/  @P0 BRA `(.L_x_28) ;  /* 0x00000084006c0947 */ /* 0x000fec0003800000 */
[----:B------:R-:W0:Y:S01]  /*1c70*/  LDC.64 R4, c[0x0][0x5c8] ;  /* 0x00017200ff047b82 */ /* 0x000e220000000a00 */
[----:B-----5:R-:W-:Y:S01]  /*1c80*/  FSETP.NEU.AND P0, PT, R155, RZ, PT ;  /* 0x000000ff9b00720b */ /* 0x020fe20003f0d000 */
[----:B------:R-:W-:Y:S01]  /*1c90*/  BSSY B0, `(.L_x_28) ;  /* 0x0000858000007945 */ /* 0x000fe20003800000 */
[----:B------:R-:W-:-:S04]  /*1ca0*/  ISETP.GT.AND P3, PT, R3, RZ, PT ;  /* 0x000000ff0300720c */ /* 0x000fc80003f64270 */
[----:B------:R-:W-:Y:S01]  /*1cb0*/  ISETP.GT.AND P1, PT, R0, RZ, P3 ;  /* 0x000000ff0000720c */ /* 0x000fe20001f24270 */
[-C--:B0-----:R-:W-:Y:S02]  /*1cc0*/  IMAD R12, R9, R4.reuse, RZ ;  /* 0x00000004090c7224 */ /* 0x081fe400078e02ff */
[----:B------:R-:W-:-:S04]  /*1cd0*/  IMAD.WIDE.U32 R166, R153, R4, R10 ;  /* 0x0000000499a67225 */ /* 0x000fc800078e000a */
[----:B------:R-:W-:-:S05]  /*1ce0*/  IMAD R11, R153, R5, R12 ;  /* 0x00000005990b7224 */ /* 0x000fca00078e020c */
[----:B------:R-:W-:Y:S01]  /*1cf0*/  IADD3 R169, R167, R11, RZ ;  /* 0x0000000ba7a97210 */ /* 0x000fe20007ffe0ff */
[----:B------:R-:W-:Y:S06]  /*1d00*/  @!P0 BRA `(.L_x_29) ;  /* 0x00000060000c8947 */ /* 0x000fec0003800000 */
[----:B------:R-:W0:Y:S01]  /*1d10*/  LDC.64 R12, c[0x0][0x5b8] ;  /* 0x00016e00ff0c7b82 */ /* 0x000e220000000a00 */
[----:B------:R-:W-:-:S07]  /*1d20*/  ULDC.64 UR4, c[0x0][0x5c0] ;  /* 0x0001700000047ab9 */ /* 0x000fce0000000a00 */
[----:B------:R-:W1:Y:S08]  /*1d30*/  LDC.64 R14, c[0x0][0x5b0] ;  /* 0x00016c00ff0e7b82 */ /* 0x000e700000000a00 */
[----:B------:R-:W2:Y:S01]  /*1d40*/  LDC.64 R10, c[0x0][0x5a8] ;  /* 0x00016a00ff0a7b82 */ /* 0x000ea20000000a00 */
[----:B0-----:R-:W-:-:S04]  /*1d50*/  IMAD R20, R21, R12, RZ ;  /* 0x0000000c15147224 */ /* 0x001fc800078e02ff */
[C---:B------:R-:W-:Y:S02]  /*1d60*/  IMAD R13, R23.reuse, R13, R20 ;  /* 0x0000000d170d7224 */ /* 0x040fe400078e0214 */
[----:B------:R-:W-:-:S04]  /*1d70*/  IMAD.WIDE.U32 R20, R23, R12, R6 ;  /* 0x0000000c17147225 */ /* 0x000fc800078e0006 */
[----:B-1----:R-:W-:Y:S02]  /*1d80*/  IMAD R156, R9, R14, RZ ;  /* 0x0000000e099c7224 */ /* 0x002fe400078e02ff */
[----:B------:R-:W-:Y:S02]  /*1d90*/  IMAD.IADD R157, R21, 0x1, R13 ;  /* 0x00000001159d7824 */ /* 0x000fe400078e020d */
[----:B------:R-:W-:Y:S02]  /*1da0*/  IMAD R167, R153, R15, R156 ;  /* 0x0000000f99a77224 */ /* 0x000fe400078e029c */
[----:B------:R-:W-:-:S04]  /*1db0*/  IMAD.MOV.U32 R156, RZ, RZ, R20 ;  /* 0x000000ffff9c7224 */ /* 0x000fc800078e0014 */
[----:B------:R-:W-:-:S04]  /*1dc0*/  IMAD.WIDE.U32 R158, R153, R14, R156 ;  /* 0x0000000e999e7225 */ /* 0x000fc800078e009c */
[----:B------:R-:W-:Y:S01]  /*1dd0*/  IMAD.IADD R159, R159, 0x1, R167 ;  /* 0x000000019f9f7824 */ /* 0x000fe200078e02a7 */
[----:B--2---:R-:W-:-:S04]  /*1de0*/  LEA R160, P0, R158, R10, 0x1 ;  /* 0x0000000a9ea07211 */ /* 0x004fc800078008ff */
[----:B------:R-:W-:-:S05]  /*1df0*/  LEA.HI.X R161, R158, R11, R159, 0x1, P0 ;  /* 0x0000000b9ea17211 */ /* 0x000fca00000f0c9f */
[----:B------:R-:W2:Y:S01]  /*1e00*/  @P1 LDG.E.LTC128B.U16 R165, desc[UR36][R160.64] ;  /* 0x00000024a0a51981 */ /* 0x000ea2000c1e1520 */
[----:B------:R-:W-:Y:S01]  /*1e10*/  IMAD.WIDE.U32 R162, R153, R14, R6 ;  /* 0x0000000e99a27225 */ /* 0x000fe200078e0006 */
[----:B------:R-:W-:Y:S01]  /*1e20*/  ISETP.GT.AND P2, PT, R0, 0x1, P3 ;  /* 0x000000010000780c */ /* 0x000fe20001f44270 */
[----:B------:R-:W-:Y:S02]  /*1e30*/  BSSY B1, `(.L_x_30) ;  /* 0x0000012000017945 */ /* 0x000fe40003800000 */
[----:B------:R-:W-:Y:S02]  /*1e40*/  IMAD.IADD R163, R167, 0x1, R163 ;  /* 0x00000001a7a37824 */ /* 0x000fe400078e02a3 */
[----:B------:R-:W-:-:S04]  /*1e50*/  IMAD.WIDE.U32 R162, R23, R12, R162 ;  /* 0x0000000c17a27225 */ /* 0x000fc800078e00a2 */
[----:B--2---:R-:W-:-:S04]  /*1e60*/  IMAD.U32 R158, R165, 0x10000, RZ ;  /* 0x00010000a59e7824 */ /* 0x004fc800078e00ff */
[----:B------:R-:W-:Y:S01]  /*1e70*/  FMUL R159, R158, R155 ;  /* 0x0000009b9e9f7220 */ /* 0x000fe20000400000 */
[----:B------:R-:W-:-:S03]  /*1e80*/  LEA R158, P0, R166, UR4, 0x1 ;  /* 0x00000004a69e7c11 */ /* 0x000fc6000f8008ff */
[----:B------:R-:W-:Y:S01]  /*1e90*/  FFMA R159, R88, R154, R159 ;  /* 0x0000009a589f7223 */ /* 0x000fe2000000009f */
[----:B------:R-:W-:-:S04]  /*1ea0*/  IMAD.IADD R88, R13, 0x1, R163 ;  /* 0x000000010d587824 */ /* 0x000fc800078e02a3 */
[----:B------:R-:W-:Y:S02]  /*1eb0*/  F2FP.BF16.F32.PACK_AB R161, RZ, R159 ;  /* 0x0000009fffa1723e */ /* 0x000fe400000010ff */
[----:B------:R-:W-:Y:S02]  /*1ec0*/  LEA.HI.X R159, R166, UR5, R169, 0x1, P0 ;  /* 0x00000005a69f7c11 */ /* 0x000fe400080f0ca9 */
[----:B------:R-:W-:Y:S02]  /*1ed0*/  PRMT R163, R161, 0x7610, R163 ;  /* 0x00007610a1a37816 */ /* 0x000fe400000000a3 */
[----:B------:R-:W-:-:S03]  /*1ee0*/  LEA R160, P0, R162, R10, 0x1 ;  /* 0x0000000aa2a07211 */ /* 0x000fc600078008ff */
[----:B------:R0:W-:Y:S01]  /*1ef0*/  @P1 STG.E.U16 desc[UR36][R158.64], R163 ;  /* 0x000000a39e001986 */ /* 0x0001e2000c101524 */
[----:B------:R-:W-:Y:S01]  /*1f00*/  LEA.HI.X R161, R162, R11, R88, 0x1, P0 ;  /* 0x0000000ba2a17211 */ /* 0x000fe200000f0c58 */
[C---:B------:R-:W-:Y:S01]  /*1f10*/  IMAD.SHL.U32 R162, R14.reuse, 0x8, RZ ;  /* 0x000000080ea27824 */ /* 0x040fe200078e00ff */
[----:B0-----:R-:W-:Y:S01]  /*1f20*/  SHF.L.U64.HI R163, R14, 0x3, R15 ;  /* 0x000000030ea37819 */ /* 0x001fe2000001020f */
[----:B------:R-:W-:Y:S06]  /*1f30*/  @!P2 BRA `(.L_x_31) ;  /* 0x000000000004a947 */ /* 0x000fec0003800000 */
[----:B------:R0:W5:Y:S02]  /*1f40*/  LDG.E.LTC128B.U16 R165, desc[UR36][R160.64+0x2] ;  /* 0x00000224a0a57981 */ /* 0x000164000c1e1520 */
.L_x_31:
[----:B------:R-:W-:Y:S05]  /*1f50*/  BSYNC B1 ;  /* 0x0000000000017941 */ /* 0x000fea0003800000 */
.L_x_30:
[----:B-----5:R-:W-:Y:S01]  /*1f60*/  IMAD.U32 R88, R165, 0x10000, RZ ;  /* 0x00010000a5587824 */ /* 0x020fe200078e00ff */
[----:B------:R-:W-:Y:S01]  /*1f70*/  ISETP.GT.AND P0, PT, R3, 0x8, PT ;  /* 0x000000080300780c */ /* 0x000fe20003f04270 */
[----:B------:R-:W-:Y:S01]  /*1f80*/  IMAD.WIDE.U32 R170, R153, R14, R162 ;  /* 0x0000000e99aa7225 */ /* 0x000fe200078e00a2 */
[----:B------:R-:W-:-:S03]  /*1f90*/  PRMT R172, R165, 0x7610, R172 ;  /* 0x00007610a5ac7816 */ /* 0x000fc600000000ac */
[----:B------:R-:W-:Y:S01]  /*1fa0*/  FMUL R88, R88, R155 ;  /* 0x0000009b58587220 */ /* 0x000fe20000400000 */
[----:B------:R-:W-:Y:S02]  /*1fb0*/  ISETP.GT.AND P1, PT, R0, RZ, P0 ;  /* 0x000000ff0000720c */ /* 0x000fe40000724270 */
[----:B------:R-:W-:Y:S01]  /*1fc0*/  IADD3 R169, R167, R171, RZ ;  /* 0x000000aba7a97210 */ /* 0x000fe20007ffe0ff */
[----:B------:R-:W-:Y:S01]  /*1fd0*/  FFMA R89, R89, R154, R88 ;  /* 0x0000009a59597223 */ /* 0x000fe20000000058 */
[----:B------:R-:W-:-:S04]  /*1fe0*/  IADD3 R166, P4, R20, R170, RZ ;  /* 0x000000aa14a67210 */ /* 0x000fc80007f9e0ff */
[----:B------:R-:W-:Y:S01]  /*1ff0*/  F2FP.BF16.F32.PACK_AB R168, RZ, R89 ;  /* 0x00000059ffa8723e */ /* 0x000fe200000010ff */
[----:B------:R-:W-:Y:S01]  /*2000*/  IMAD.X R167, R169, 0x1, R157, P4 ;  /* 0x00000001a9a77824 */ /* 0x000fe200020e069d */
[----:B------:R-:W-:Y:S02]  /*2010*/  LEA R88, P4, R166, R10, 0x1 ;  /* 0x0000000aa6587211 */ /* 0x000fe400078808ff */
[----:B------:R-:W-:Y:S02]  /*2020*/  PRMT R171, R168, 0x7610, R171 ;  /* 0x00007610a8ab7816 */ /* 0x000fe400000000ab */
[----:B------:R-:W-:-:S03]  /*2030*/  LEA.HI.X R89, R166, R11, R167, 0x1, P4 ;  /* 0x0000000ba6597211 */ /* 0x000fc600020f0ca7 */
[----:B------:R1:W-:Y:S04]  /*2040*/  @P2 STG.E.U16 desc[UR36][R158.64+0x2], R171 ;  /* 0x000002ab9e002986 */ /* 0x0003e8000c101524 */
[----:B------:R2:W3:Y:S01]  /*2050*/  @P1 LDG.E.LTC128B.U16 R172, desc[UR36][R88.64] ;  /* 0x0000002458ac1981 */ /* 0x0004e2000c1e1520 */
[----:B------:R-:W-:Y:S01]  /*2060*/  IMAD.SHL.U32 R165, R4, 0x10, RZ ;  /* 0x0000001004a57824 */ /* 0x000fe200078e00ff */
[----:B------:R-:W-:Y:S01]  /*2070*/  IADD3 R170, P2, R6, R170, RZ ;  /* 0x000000aa06aa7210 */ /* 0x000fe20007f5e0ff */
[----:B------:R-:W-:Y:S03]  /*2080*/  BSSY B1, `(.L_x_32) ;  /* 0x0000011000017945 */ /* 0x000fe60003800000 */
[----:B------:R-:W-:Y:S01]  /*2090*/  IADD3 R168, P4, R165, R158, RZ ;  /* 0x0000009ea5a87210 */ /* 0x000fe20007f9e0ff */
[----:B-1----:R-:W-:Y:S01]  /*20a0*/  IMAD.X R171, R7, 0x1, R169, P2 ;  /* 0x0000000107ab7824 */ /* 0x002fe200010e06a9 */
[----:B------:R-:W-:Y:S01]  /*20b0*/  ISETP.GT.AND P2, PT, R0, 0x1, P0 ;  /* 0x000000010000780c */ /* 0x000fe20000744270 */
[----:B------:R-:W-:-:S03]  /*20c0*/  IMAD.WIDE.U32 R170, R23, R12, R170 ;  /* 0x0000000c17aa7225 */ /* 0x000fc600078e00aa */
[----:B--2---:R-:W-:Y:S01]  /*20d0*/  LEA R88, P5, R170, R10, 0x1 ;  /* 0x0000000aaa587211 */ /* 0x004fe200078a08ff */
[----:B---3--:R-:W-:-:S04]  /*20e0*/  IMAD.U32 R166, R172, 0x10000, RZ ;  /* 0x00010000aca67824 */ /* 0x008fc800078e00ff */
[----:B------:R-:W-:Y:S01]  /*20f0*/  FMUL R167, R166, R155 ;  /* 0x0000009ba6a77220 */ /* 0x000fe20000400000 */
[----:B------:R-:W-:-:S03]  /*2100*/  IMAD.IADD R166, R13, 0x1, R171 ;  /* 0x000000010da67824 */ /* 0x000fc600078e02ab */
[----:B------:R-:W-:Y:S01]  /*2110*/  FFMA R90, R90, R154, R167 ;  /* 0x0000009a5a5a7223 */ /* 0x000fe200000000a7 */
[----:B------:R-:W-:Y:S02]  /*2120*/  SHF.L.U64.HI R167, R4, 0x4, R5 ;  /* 0x0000000404a77819 */ /* 0x000fe40000010205 */
[----:B------:R-:W-:Y:S02]  /*2130*/  LEA.HI.X R89, R170, R11, R166, 0x1, P5 ;  /* 0x0000000baa597211 */ /* 0x000fe400028f0ca6 */
[----:B------:R-:W-:Y:S01]  /*2140*/  F2FP.BF16.F32.PACK_AB R90, RZ, R90 ;  /* 0x0000005aff5a723e */ /* 0x000fe200000010ff */
[----:B------:R-:W-:-:S05]  /*2150*/  IMAD.X R169, R167, 0x1, R159, P4 ;  /* 0x00000001a7a97824 */ /* 0x000fca00020e069f */
[----:B------:R1:W-:Y:S01]  /*2160*/  @P1 STG.E.U16 desc[UR36][R168.64], R90 ;  /* 0x0000005aa8001986 */ /* 0x0003e2000c101524 */
[----:B------:R-:W-:Y:S05]  /*2170*/  @!P2 BRA `(.L_x_33) ;  /* 0x000000000004a947 */ /* 0x000fea0003800000 */
[----:B------:R2:W5:Y:S02]  /*2180*/  LDG.E.LTC128B.U16 R172, desc[UR36][R88.64+0x2] ;  /* 0x0000022458ac7981 */ /* 0x000564000c1e1520 */
.L_x_33:
[----:B------:R-:W-:Y:S05]  /*2190*/  BSYNC B1 ;  /* 0x0000000000017941 */ /* 0x000fea0003800000 */
.L_x_32:
[----:B-1---5:R-:W-:Y:S01]  /*21a0*/  IMAD.U32 R90, R172, 0x10000, RZ ;  /* 0x00010000ac5a7824 */ /* 0x022fe200078e00ff */
[----:B------:R-:W-:Y:S01]  /*21b0*/  ISETP.GT.AND P1, PT, R0, 0x8, P3 ;  /* 0x000000080000780c */ /* 0x000fe20001f24270 */
[----:B------:R-:W-:Y:S02]  /*21c0*/  BSSY B1, `(.L_x_34) ;  /* 0x000000a000017945 */ /* 0x000fe40003800000 */
[----:B------:R-:W-:-:S04]  /*21d0*/  FMUL R90, R90, R155 ;  /* 0x0000009b5a5a7220 */ /* 0x000fc80000400000 */
[----:B------:R-:W-:Y:S01]  /*21e0*/  FFMA R90, R91, R154, R90 ;  /* 0x0000009a5b5a7223 */ /* 0x000fe2000000005a */
[----:B------:R-:W-:-:S04]  /*21f0*/  @P2 MOV R91, R169 ;  /* 0x000000a9005b2202 */ /* 0x000fc80000000f00 */
[----:B------:R-:W-:-:S04]  /*2200*/  F2FP.BF16.F32.PACK_AB R90, RZ, R90 ;  /* 0x0000005aff5a723e */ /* 0x000fc800000010ff */
[----:B------:R-:W-:Y:S01]  /*2210*/  PRMT R166, R90, 0x7610, R166 ;  /* 0x000076105aa67816 */ /* 0x000fe200000000a6 */
[----:B------:R-:W-:-:S05]  /*2220*/  @P2 IMAD.MOV.U32 R90, RZ, RZ, R168 ;  /* 0x000000ffff5a2224 */ /* 0x000fca00078e00a8 */
[----:B------:R1:W-:Y:S01]  /*2230*/  @P2 STG.E.U16 desc[UR36][R90.64+0x2], R166 ;  /* 0x000002a65a002986 */ /* 0x0003e2000c101524 */
[----:B------:R-:W-:Y:S05]  /*2240*/  @!P1 BRA `(.L_x_35) ;  /* 0x0000000000049947 */ /* 0x000fea0003800000 */
[----:B------:R3:W5:Y:S02]  /*2250*/  LDG.E.LTC128B.U16 R172, desc[UR36][R160.64+0x10] ;  /* 0x00001024a0ac7981 */ /* 0x000764000c1e1520 */
.L_x_35:
[----:B------:R-:W-:Y:S05]  /*2260*/  BSYNC B1 ;  /* 0x0000000000017941 */ /* 0x000fea0003800000 */
.L_x_34:
[----:B-1---5:R-:W-:Y:S01]  /*2270*/  IMAD.U32 R90, R172, 0x10000, RZ ;  /* 0x00010000ac5a7824 */ /* 0x022fe200078e00ff */
[----:B------:R-:W-:Y:S01]  /*2280*/  ISETP.GT.AND P2, PT, R0, 0x9, P3 ;  /* 0x000000090000780c */ /* 0x000fe20001f44270 */
[----:B------:R-:W-:Y:S02]  /*2290*/  BSSY B1, `(.L_x_36) ;  /* 0x000000a000017945 */ /* 0x000fe40003800000 */
[----:B------:R-:W-:Y:S01]  /*22a0*/  FMUL R91, R90, R155 ;  /* 0x0000009b5a5b7220 */ /* 0x000fe20000400000 */
[----:B------:R-:W-:-:S03]  /*22b0*/  @P1 IMAD.MOV.U32 R90, RZ, RZ, R158 ;  /* 0x000000ffff5a1224 */ /* 0x000fc600078e009e */
[----:B------:R-:W-:-:S05]  /*22c0*/  FFMA R91, R92, R154, R91 ;  /* 0x0000009a5c5b7223 */ /* 0x000fca000000005b */
[----:B------:R-:W-:-:S04]  /*22d0*/  F2FP.BF16.F32.PACK_AB R91, RZ, R91 ;  /* 0x0000005bff5b723e */ /* 0x000fc800000010ff */
[----:B------:R-:W-:Y:S01]  /*22e0*/  PRMT R92, R91, 0x7610, R92 ;  /* 0x000076105b5c7816 */ /* 0x000fe2000000005c */
[----:B------:R-:W-:-:S05]  /*22f0*/  @P1 IMAD.MOV.U32 R91, RZ, RZ, R159 ;  /* 0x000000ffff5b1224 */ /* 0x000fca00078e009f */
[----:B------:R1:W-:Y:S01]  /*2300*/  @P1 STG.E.U16 desc[UR36][R90.64+0x10], R92 ;  /* 0x0000105c5a001986 */ /* 0x0003e2000c101524 */
[----:B------:R-:W-:Y:S05]  /*2310*/  @!P2 BRA `(.L_x_37) ;  /* 0x000000000004a947 */ /* 0x000fea0003800000 */
[----:B------:R4:W5:Y:S02]  /*2320*/  LDG.E.LTC128B.U16 R172, desc[UR36][R160.64+0x12] ;  /* 0x00001224a0ac7981 */ /* 0x000964000c1e1520 */
.L_x_37:
[----:B------:R-:W-:Y:S05]  /*2330*/  BSYNC B1 ;  /* 0x0000000000017941 */ /* 0x000fea0003800000 */
.L_x_36:
[----:B-1---5:R-:W-:Y:S01]  /*2340*/  IMAD.U32 R90, R172, 0x10000, RZ ;  /* 0x00010000ac5a7824 */ /* 0x022fe200078e00ff */
[----:B------:R-:W-:Y:S01]  /*2350*/  ISETP.GT.AND P1, PT, R0, 0x8, P0 ;  /* 0x000000080000780c */ /* 0x000fe20000724270 */
[----:B------:R-:W-:Y:S01]  /*2360*/  @P2 IMAD.MOV.U32 R91, RZ, RZ, R159 ;  /* 0x000000ffff5b2224 */ /* 0x000fe200078e009f */
[----:B------:R-:W-:Y:S01]  /*2370*/  BSSY B1, `(.L_x_38) ;  /* 0x0000009000017945 */ /* 0x000fe20003800000 */
[----:B------:R-:W-:-:S04]  /*2380*/  FMUL R90, R90, R155 ;  /* 0x0000009b5a5a7220 */ /* 0x000fc80000400000 */
[----:B------:R-:W-:-:S05]  /*2390*/  FFMA R90, R93, R154, R90 ;  /* 0x0000009a5d5a7223 */ /* 0x000fca000000005a */
[----:B------:R-:W-:-:S04]  /*23a0*/  F2FP.BF16.F32.PACK_AB R90, RZ, R90 ;  /* 0x0000005aff5a723e */ /* 0x000fc800000010ff */
[----:B------:R-:W-:Y:S01]  /*23b0*/  PRMT R92, R90, 0x7610, R92 ;  /* 0x000076105a5c7816 */ /* 0x000fe2000000005c */
[----:B------:R-:W-:-:S05]  /*23c0*/  @P2 IMAD.MOV.U32 R90, RZ, RZ, R158 ;  /* 0x000000ffff5a2224 */ /* 0x000fca00078e009e */
[----:B------:R1:W-:Y:S01]  /*23d0*/  @P2 STG.E.U16 desc[UR36][R90.64+0x12], R92 ;  /* 0x0000125c5a002986 */ /* 0x0003e2000c101524 */
[----:B------:R-:W-:Y:S05]  /*23e0*/  @!P1 BRA `(.L_x_39) ;  /* 0x0000000000049947 */ /* 0x000fea0003800000 */
[----:B------:R0:W5:Y:S02]  /*23f0*/  LDG.E.LTC128B.U16 R172, desc[UR36][R88.64+0x10] ;  /* 0x0000102458ac7981 */ /* 0x000164000c1e1520 */
.L_x_39:
[----:B------:R-:W-:Y:S05]  /*2400*/  BSYNC B1 ;  /* 0x0000000000017941 */ /* 0x000fea0003800000 */
.L_x_38:
[----:B-1---5:R-:W-:Y:S01]  /*2410*/  IMAD.U32 R90, R172, 0x10000, RZ ;  /* 0x00010000ac5a7824 */ /* 0x022fe200078e00ff */
[----:B------:R-:W-:Y:S01]  /*2420*/  ISETP.GT.AND P2, PT, R0, 0x9, P0 ;  /* 0x000000090000780c */ /* 0x000fe20000744270 */
[----:B------:R-:W-:Y:S02]  /*2430*/  BSSY B1, `(.L_x_40) ;  /* 0x000000a000017945 */ /* 0x000fe40003800000 */
[----:B------:R-:W-:Y:S01]  /*2440*/  FMUL R91, R90, R155 ;  /* 0x0000009b5a5b7220 */ /* 0x000fe20000400000 */
[----:B------:R-:W-:-:S03]  /*2450*/  @P1 IMAD.MOV.U32 R90, RZ, RZ, R168 ;  /* 0x000000ffff5a1224 */ /* 0x000fc600078e00a8 */
[----:B------:R-:W-:-:S05]  /*2460*/  FFMA R91, R94, R154, R91 ;  /* 0x0000009a5e5b7223 */ /* 0x000fca000000005b */
[----:B------:R-:W-:-:S04]  /*2470*/  F2FP.BF16.F32.PACK_AB R91, RZ, R91 ;  /* 0x0000005bff5b723e */ /* 0x000fc800000010ff */
[----:B------:R-:W-:Y:S02]  /*2480*/  PRMT R92, R91, 0x7610, R92 ;  /* 0x000076105b5c7816 */ /* 0x000fe4000000005c */
[----:B------:R-:W-:-:S05]  /*2490*/  @P1 MOV R91, R169 ;  /* 0x000000a9005b1202 */ /* 0x000fca0000000f00 */
[----:B------:R1:W-:Y:S01]  /*24a0*/  @P1 STG.E.U16 desc[UR36][R90.64+0x10], R92 ;  /* 0x0000105c5a001986 */ /* 0x0003e2000c101524 */
[----:B------:R-:W-:Y:S05]  /*24b0*/  @!P2 BRA `(.L_x_41) ;  /* 0x000000000004a947 */ /* 0x000fea0003800000 */
[----:B------:R0:W5:Y:S02]  /*24c0*/  LDG.E.LTC128B.U16 R172, desc[UR36][R88.64+0x12] ;  /* 0x0000122458ac7981 */ /* 0x000164000c1e1520 */
.L_x_41:
[----:B------:R-:W-:Y:S05]  /*24d0*/  BSYNC B1 ;  /* 0x0000000000017941 */ /* 0x000fea0003800000 */
.L_x_40:
        /* <DEDUP_REMOVED lines=12> */
.L_x_43:
[----:B------:R-:W-:Y:S05]  /*25a0*/  BSYNC B1 ;  /* 0x0000000000017941 */ /* 0x000fea0003800000 */
.L_x_42:
        /* <DEDUP_REMOVED lines=12> */
.L_x_45:
[----:B------:R-:W-:Y:S05]  /*2670*/  BSYNC B1 ;  /* 0x0000000000017941 */ /* 0x000fea0003800000 */
.L_x_44:
[----:B-1---5:R-:W-:Y:S01]  /*2680*/  IMAD.U32 R90, R172, 0x10000, RZ ;  /* 0x00010000ac5a7824 */ /* 0x022fe200078e00ff */
[----:B------:R-:W-:Y:S01]  /*2690*/  @P2 MOV R91, R159 ;  /* 0x0000009f005b2202 */ /* 0x000fe20000000f00 */
[----:B------:R-:W-:Y:S01]  /*26a0*/  BSSY B1, `(.L_x_46) ;  /* 0x000000a000017945 */ /* 0x000fe20003800000 */
[----:B------:R-:W-:Y:S01]  /*26b0*/  ISETP.GT.AND P1, PT, R0, 0x10, P0 ;  /* 0x000000100000780c */ /* 0x000fe20000724270 */
        /* <DEDUP_REMOVED lines=8> */
.L_x_47:
[----:B------:R-:W-:Y:S05]  /*2740*/  BSYNC B1 ;  /* 0x0000000000017941 */ /* 0x000fea0003800000 */
.L_x_46:
        /* <DEDUP_REMOVED lines=12> */
.L_x_49:
[----:B------:R-:W-:Y:S05]  /*2810*/  BSYNC B1 ;  /* 0x0000000000017941 */ /* 0x000fea0003800000 */
.L_x_48:
        /* <DEDUP_REMOVED lines=12> */
.L_x_51:
[----:B------:R-:W-:Y:S05]  /*28e0*/  BSYNC B1 ;  /* 0x0000000000017941 */ /* 0x000fea0003800000 */
.L_x_50:
        /* <DEDUP_REMOVED lines=12> */
.L_x_53:
[----:B------:R-:W-:Y:S05]  /*29b0*/  BSYNC B1 ;  /* 0x0000000000017941 */ /* 0x000fea0003800000 */
.L_x_52:
        /* <DEDUP_REMOVED lines=12> */
.L_x_55:
[----:B------:R-:W-:Y:S05]  /*2a80*/  BSYNC B1 ;  /* 0x0000000000017941 */ /* 0x000fea0003800000 */
.L_x_54:
        /* <DEDUP_REMOVED lines=12> */
.L_x_57:
[----:B------:R-:W-:Y:S05]  /*2b50*/  BSYNC B1 ;  /* 0x0000000000017941 */ /* 0x000fea0003800000 */
.L_x_56:
        /* <DEDUP_REMOVED lines=12> */
.L_x_59:
[----:B------:R-:W-:Y:S05]  /*2c20*/  BSYNC B1 ;  /* 0x0000000000017941 */ /* 0x000fea0003800000 */
.L_x_58:
        /* <DEDUP_REMOVED lines=12> */
.L_x_61:
[----:B------:R-:W-:Y:S05]  /*2cf0*/  BSYNC B1 ;  /* 0x0000000000017941 */ /* 0x000fea0003800000 */
.L_x_60:
        /* <DEDUP_REMOVED lines=12> */
.L_x_63:
[----:B------:R-:W-:Y:S05]  /*2dc0*/  BSYNC B1 ;  /* 0x0000000000017941 */ /* 0x000fea0003800000 */
.L_x_62:
        /* <DEDUP_REMOVED lines=12> */
.L_x_65:
[----:B------:R-:W-:Y:S05]  /*2e90*/  BSYNC B1 ;  /* 0x0000000000017941 */ /* 0x000fea0003800000 */
.L_x_64:
        /* <DEDUP_REMOVED lines=12> */
.L_x_67:
[----:B------:R-:W-:Y:S05]  /*2f60*/  BSYNC B1 ;  /* 0x0000000000017941 */ /* 0x000fea0003800000 */
.L_x_66:
        /* <DEDUP_REMOVED lines=12> */
.L_x_69:
[----:B------:R-:W-:Y:S05]  /*3030*/  BSYNC B1 ;  /* 0x0000000000017941 */ /* 0x000fea0003800000 */
.L_x_68:
        /* <DEDUP_REMOVED lines=12> */
.L_x_71:
[----:B------:R-:W-:Y:S05]  /*3100*/  BSYNC B1 ;  /* 0x0000000000017941 */ /* 0x000fea0003800000 */
.L_x_70:
        /* <DEDUP_REMOVED lines=12> */
.L_x_73:
[----:B------:R-:W-:Y:S05]  /*31d0*/  BSYNC B1 ;  /* 0x0000000000017941 */ /* 0x000fea0003800000 */
.L_x_72:
        /* <DEDUP_REMOVED lines=12> */
.L_x_75:
[----:B------:R-:W-:Y:S05]  /*32a0*/  BSYNC B1 ;  /* 0x0000000000017941 */ /* 0x000fea0003800000 */
.L_x_74:
        /* <DEDUP_REMOVED lines=12> */
.L_x_77:
[----:B------:R-:W-:Y:S05]  /*3370*/  BSYNC B1 ;  /* 0x0000000000017941 */ /* 0x000fea0003800000 */
.L_x_76:
        /* <DEDUP_REMOVED lines=12> */
.L_x_79:
[----:B------:R-:W-:Y:S05]  /*3440*/  BSYNC B1 ;  /* 0x0000000000017941 */ /* 0x000fea0003800000 */
.L_x_78:
        /* <DEDUP_REMOVED lines=12> */
.L_x_81:
[----:B------:R-:W-:Y:S05]  /*3510*/  BSYNC B1 ;  /* 0x0000000000017941 */ /* 0x000fea0003800000 */
.L_x_80:
        /* <DEDUP_REMOVED lines=12> */
.L_x_83:
[----:B------:R-:W-:Y:S05]  /*35e0*/  BSYNC B1 ;  /* 0x0000000000017941 */ /* 0x000fea0003800000 */
.L_x_82:
        /* <DEDUP_REMOVED lines=12> */
.L_x_85:
[----:B------:R-:W-:Y:S05]  /*36b0*/  BSYNC B1 ;  /* 0x0000000000017941 */ /* 0x000fea0003800000 */
.L_x_84:
        /* <DEDUP_REMOVED lines=12> */
.L_x_87:
[----:B------:R-:W-:Y:S05]  /*3780*/  BSYNC B1 ;  /* 0x0000000000017941 */ /* 0x000fea0003800000 */
.L_x_86:
        /* <DEDUP_REMOVED lines=12> */
.L_x_89:
[----:B------:R-:W-:Y:S05]  /*3850*/  BSYNC B1 ;  /* 0x0000000000017941 */ /* 0x000fea0003800000 */
.L_x_88:
        /* <DEDUP_REMOVED lines=12> */
.L_x_91:
[----:B------:R-:W-:Y:S05]  /*3920*/  BSYNC B1 ;  /* 0x0000000000017941 */ /* 0x000fea0003800000 */
.L_x_90:
        /* <DEDUP_REMOVED lines=12> */
.L_x_93:
[----:B------:R-:W-:Y:S05]  /*39f0*/  BSYNC B1 ;  /* 0x0000000000017941 */ /* 0x000fea0003800000 */
.L_x_92:
        /* <DEDUP_REMOVED lines=12> */
.L_x_95:
[----:B------:R-:W-:Y:S05]  /*3ac0*/  BSYNC B1 ;  /* 0x0000000000017941 */ /* 0x000fea0003800000 */
.L_x_94:
        /* <DEDUP_REMOVED lines=12> */
.L_x_97:
[----:B------:R-:W-:Y:S05]  /*3b90*/  BSYNC B1 ;  /* 0x0000000000017941 */ /* 0x000fea0003800000 */
.L_x_96:
        /* <DEDUP_REMOVED lines=12> */
.L_x_99:
[----:B------:R-:W-:Y:S05]  /*3c60*/  BSYNC B1 ;  /* 0x0000000000017941 */ /* 0x000fea0003800000 */
.L_x_98:
        /* <DEDUP_REMOVED lines=12> */
.L_x_101:
[----:B------:R-:W-:Y:S05]  /*3d30*/  BSYNC B1 ;  /* 0x0000000000017941 */ /* 0x000fea0003800000 */
.L_x_100:
        /* <DEDUP_REMOVED lines=12> */
.L_x_103:
[----:B------:R-:W-:Y:S05]  /*3e00*/  BSYNC B1 ;  /* 0x0000000000017941 */ /* 0x000fea0003800000 */
.L_x_102:
        /* <DEDUP_REMOVED lines=12> */
.L_x_105:
[----:B------:R-:W-:Y:S05]  /*3ed0*/  BSYNC B1 ;  /* 0x0000000000017941 */ /* 0x000fea0003800000 */
.L_x_104:
        /* <DEDUP_REMOVED lines=12> */
.L_x_107:
[----:B------:R-:W-:Y:S05]  /*3fa0*/  BSYNC B1 ;  /* 0x0000000000017941 */ /* 0x000fea0003800000 */
.L_x_106:
        /* <DEDUP_REMOVED lines=12> */
.L_x_109:
[----:B------:R-:W-:Y:S05]  /*4070*/  BSYNC B1 ;  /* 0x0000000000017941 */ /* 0x000fea0003800000 */
.L_x_108:
        /* <DEDUP_REMOVED lines=12> */
.L_x_111:
[----:B------:R-:W-:Y:S05]  /*4140*/  BSYNC B1 ;  /* 0x0000000000017941 */ /* 0x000fea0003800000 */
.L_x_110:
        /* <DEDUP_REMOVED lines=12> */
.L_x_113:
[----:B------:R-:W-:Y:S05]  /*4210*/  BSYNC B1 ;  /* 0x0000000000017941 */ /* 0x000fea0003800000 */
.L_x_112:
        /* <DEDUP_REMOVED lines=12> */
.L_x_115:
[----:B------:R-:W-:Y:S05]  /*42e0*/  BSYNC B1 ;  /* 0x0000000000017941 */ /* 0x000fea0003800000 */
.L_x_114:
        /* <DEDUP_REMOVED lines=12> */
.L_x_117:
[----:B------:R-:W-:Y:S05]  /*43b0*/  BSYNC B1 ;  /* 0x0000000000017941 */ /* 0x000fea0003800000 */
.L_x_116:
        /* <DEDUP_REMOVED lines=12> */
.L_x_119:
[----:B------:R-:W-:Y:S05]  /*4480*/  BSYNC B1 ;  /* 0x0000000000017941 */ /* 0x000fea0003800000 */
.L_x_118:
        /* <DEDUP_REMOVED lines=12> */
.L_x_121:
[----:B------:R-:W-:Y:S05]  /*4550*/  BSYNC B1 ;  /* 0x0000000000017941 */ /* 0x000fea0003800000 */
.L_x_120:
        /* <DEDUP_REMOVED lines=12> */
.L_x_123:
[----:B------:R-:W-:Y:S05]  /*4620*/  BSYNC B1 ;  /* 0x0000000000017941 */ /* 0x000fea0003800000 */
.L_x_122:
        /* <DEDUP_REMOVED lines=12> */
.L_x_125:
[----:B------:R-:W-:Y:S05]  /*46f0*/  BSYNC B1 ;  /* 0x0000000000017941 */ /* 0x000fea0003800000 */
.L_x_124:
        /* <DEDUP_REMOVED lines=12> */
.L_x_127:
[----:B------:R-:W-:Y:S05]  /*47c0*/  BSYNC B1 ;  /* 0x0000000000017941 */ /* 0x000fea0003800000 */
.L_x_126:
        /* <DEDUP_REMOVED lines=12> */
.L_x_129:
[----:B------:R-:W-:Y:S05]  /*4890*/  BSYNC B1 ;  /* 0x0000000000017941 */ /* 0x000fea0003800000 */
.L_x_128:
        /* <DEDUP_REMOVED lines=12> */
.L_x_131:
[----:B------:R-:W-:Y:S05]  /*4960*/  BSYNC B1 ;  /* 0x0000000000017941 */ /* 0x000fea0003800000 */
.L_x_130:
        /* <DEDUP_REMOVED lines=12> */
.L_x_133:
[----:B------:R-:W-:Y:S05]  /*4a30*/  BSYNC B1 ;  /* 0x0000000000017941 */ /* 0x000fea0003800000 */
.L_x_132:
        /* <DEDUP_REMOVED lines=12> */
.L_x_135:
[----:B------:R-:W-:Y:S05]  /*4b00*/  BSYNC B1 ;  /* 0x0000000000017941 */ /* 0x000fea0003800000 */
.L_x_134:
        /* <DEDUP_REMOVED lines=12> */
.L_x_137:
[----:B------:R-:W-:Y:S05]  /*4bd0*/  BSYNC B1 ;  /* 0x0000000000017941 */ /* 0x000fea0003800000 */
.L_x_136:
        /* <DEDUP_REMOVED lines=12> */
.L_x_139:
[----:B------:R-:W-:Y:S05]  /*4ca0*/  BSYNC B1 ;  /* 0x0000000000017941 */ /* 0x000fea0003800000 */
.L_x_138:
        /* <DEDUP_REMOVED lines=12> */
.L_x_141:
[----:B------:R-:W-:Y:S05]  /*4d70*/  BSYNC B1 ;  /* 0x0000000000017941 */ /* 0x000fea0003800000 */
.L_x_140:
        /* <DEDUP_REMOVED lines=12> */
.L_x_143:
[----:B------:R-:W-:Y:S05]  /*4e40*/  BSYNC B1 ;  /* 0x0000000000017941 */ /* 0x000fea0003800000 */
.L_x_142:
        /* <DEDUP_REMOVED lines=12> */
.L_x_145:
[----:B------:R-:W-:Y:S05]  /*4f10*/  BSYNC B1 ;  /* 0x0000000000017941 */ /* 0x000fea0003800000 */
.L_x_144:
        /* <DEDUP_REMOVED lines=12> */
.L_x_147:
[----:B------:R-:W-:Y:S05]  /*4fe0*/  BSYNC B1 ;  /* 0x0000000000017941 */ /* 0x000fea0003800000 */
.L_x_146:
        /* <DEDUP_REMOVED lines=12> */
.L_x_149:
[----:B------:R-:W-:Y:S05]  /*50b0*/  BSYNC B1 ;  /* 0x0000000000017941 */ /* 0x000fea0003800000 */
.L_x_148:
        /* <DEDUP_REMOVED lines=12> */
.L_x_151:
[----:B------:R-:W-:Y:S05]  /*5180*/  BSYNC B1 ;  /* 0x0000000000017941 */ /* 0x000fea0003800000 */
.L_x_150:
[----:B-----5:R-:W-:Y:S01]  /*5190*/  IMAD.U32 R8, R172, 0x10000, RZ ;  /* 0x00010000ac087824 */ /* 0x020fe200078e00ff */
[----:B------:R-:W-:Y:S01]  /*51a0*/  ISETP.GT.AND P1, PT, R0, 0x79, P0 ;  /* 0x000000790000780c */ /* 0x000fe20000724270 */
[----:B------:R-:W-:Y:S01]  /*51b0*/  BSSY B1, `(.L_x_152) ;  /* 0x000000c000017945 */ /* 0x000fe20003800000 */
[----:B------:R-:W-:Y:S01]  /*51c0*/  IADD3 R153, P0, R153, 0x80, RZ ;  /* 0x0000008099997810 */ /* 0x000fe20007f1e0ff */
[----:B-1----:R-:W-:Y:S01]  /*51d0*/  FMUL R91, R8, R155 ;  /* 0x0000009b085b7220 */ /* 0x002fe20000400000 */
[----:B------:R-:W-:-:S03]  /*51e0*/  @P2 IMAD.MOV.U32 R8, RZ, RZ, R168 ;  /* 0x000000ffff082224 */ /* 0x000fc600078e00a8 */
[----:B------:R-:W-:-:S05]  /*51f0*/  FFMA R91, R150, R154, R91 ;  /* 0x0000009a965b7223 */ /* 0x000fca000000005b */
[----:B------:R-:W-:-:S04]  /*5200*/  F2FP.BF16.F32.PACK_AB R91, RZ, R91 ;  /* 0x0000005bff5b723e */ /* 0x000fc800000010ff */
[----:B------:R-:W-:Y:S01]  /*5210*/  PRMT R90, R91, 0x7610, R90 ;  /* 0x000076105b5a7816 */ /* 0x000fe2000000005a */
[----:B------:R-:W-:Y:S02]  /*5220*/  IMAD.X R91, RZ, RZ, R9, P0 ;  /* 0x000000ffff5b7224 */ /* 0x000fe400000e0609 */
[----:B------:R-:W-:-:S05]  /*5230*/  @P2 IMAD.MOV.U32 R9, RZ, RZ, R169 ;  /* 0x000000ffff092224 */ /* 0x000fca00078e00a9 */
[----:B------:R1:W-:Y:S01]  /*5240*/  @P2 STG.E.U16 desc[UR36][R8.64+0xf0], R90 ;  /* 0x0000f05a08002986 */ /* 0x0003e2000c101524 */
[----:B------:R-:W-:Y:S05]  /*5250*/  @!P1 BRA `(.L_x_153) ;  /* 0x0000000000049947 */ /* 0x000fea0003800000 */
[----:B------:R0:W5:Y:S02]  /*5260*/  LDG.E.LTC128B.U16 R172, desc[UR36][R88.64+0xf2] ;  /* 0x0000f22458ac7981 */ /* 0x000164000c1e1520 */
.L_x_153:
[----:B------:R-:W-:Y:S05]  /*5270*/  BSYNC B1 ;  /* 0x0000000000017941 */ /* 0x000fea0003800000 */
.L_x_152:
[----:B-1---5:R-:W-:Y:S01]  /*5280*/  IMAD.U32 R8, R172, 0x10000, RZ ;  /* 0x00010000ac087824 */ /* 0x022fe200078e00ff */
[----:B------:R-:W-:Y:S01]  /*5290*/  ISETP.GT.AND P0, PT, R3, 0x80, PT ;  /* 0x000000800300780c */ /* 0x000fe20003f04270 */
[-C--:B------:R-:W-:Y:S02]  /*52a0*/  IMAD R90, R91, R14.reuse, RZ ;  /* 0x0000000e5b5a7224 */ /* 0x080fe400078e02ff */
[----:B0-2---:R-:W-:Y:S01]  /*52b0*/  FMUL R88, R8, R155 ;  /* 0x0000009b08587220 */ /* 0x005fe20000400000 */
[----:B------:R-:W-:Y:S01]  /*52c0*/  IMAD.WIDE.U32 R8, R153, R14, R156 ;  /* 0x0000000e99087225 */ /* 0x000fe200078e009c */
[----:B------:R-:W-:-:S03]  /*52d0*/  ISETP.GT.AND P3, PT, R0, RZ, P0 ;  /* 0x000000ff0000720c */ /* 0x000fc60000764270 */
[----:B------:R-:W-:Y:S01]  /*52e0*/  FFMA R151, R151, R154, R88 ;  /* 0x0000009a97977223 */ /* 0x000fe20000000058 */
[----:B------:R-:W-:Y:S01]  /*52f0*/  IMAD R97, R153, R15, R90 ;  /* 0x0000000f99617224 */ /* 0x000fe200078e025a */
[----:B------:R-:W-:-:S03]  /*5300*/  LEA R88, P2, R8, R10, 0x1 ;  /* 0x0000000a08587211 */ /* 0x000fc600078408ff */
[----:B------:R-:W-:Y:S02]  /*5310*/  F2FP.BF16.F32.PACK_AB R151, RZ, R151 ;  /* 0x00000097ff97723e */ /* 0x000fe400000010ff */
[----:B------:R-:W-:-:S03]  /*5320*/  IADD3 R9, R9, R97, RZ ;  /* 0x0000006109097210 */ /* 0x000fc60007ffe0ff */
[----:B------:R0:W-:Y:S01]  /*5330*/  @P1 STG.E.U16 desc[UR36][R168.64+0xf2], R151 ;  /* 0x0000f297a8001986 */ /* 0x0001e2000c101524 */
[----:B------:R-:W-:-:S05]  /*5340*/  LEA.HI.X R89, R8, R11, R9, 0x1, P2 ;  /* 0x0000000b08597211 */ /* 0x000fca00010f0c09 */
[----:B------:R-:W2:Y:S01]  /*5350*/  @P3 LDG.E.LTC128B.U16 R172, desc[UR36][R88.64] ;  /* 0x0000002458ac3981 */ /* 0x000ea2000c1e1520 */
[----:B------:R-:W-:Y:S01]  /*5360*/  IMAD.WIDE.U32 R8, R153, R14, R6 ;  /* 0x0000000e99087225 */ /* 0x000fe200078e0006 */
[----:B------:R-:W-:Y:S01]  /*5370*/  SHF.L.U64.HI R95, R4, 0x8, R5 ;  /* 0x00000008045f7819 */ /* 0x000fe20000010205 */
[----:B------:R-:W-:Y:S01]  /*5380*/  BSSY B1, `(.L_x_154) ;  /* 0x0000011000017945 */ /* 0x000fe20003800000 */
[----:B------:R-:W-:Y:S01]  /*5390*/  ISETP.GT.AND P2, PT, R0, 0x1, P0 ;  /* 0x000000010000780c */ /* 0x000fe20000744270 */
[----:B------:R-:W-:Y:S02]  /*53a0*/  IMAD.IADD R9, R97, 0x1, R9 ;  /* 0x0000000161097824 */ /* 0x000fe400078e0209 */
[----:B------:R-:W-:Y:S02]  /*53b0*/  IMAD.SHL.U32 R93, R4, 0x100, RZ ;  /* 0x00000100045d7824 */ /* 0x000fe400078e00ff */
[----:B--2---:R-:W-:-:S04]  /*53c0*/  IMAD.U32 R90, R172, 0x10000, RZ ;  /* 0x00010000ac5a7824 */ /* 0x004fc800078e00ff */
[----:B------:R-:W-:Y:S01]  /*53d0*/  FMUL R15, R90, R155 ;  /* 0x0000009b5a0f7220 */ /* 0x000fe20000400000 */
[----:B------:R-:W-:Y:S01]  /*53e0*/  IMAD.WIDE.U32 R90, R23, R12, R8 ;  /* 0x0000000c175a7225 */ /* 0x000fe200078e0008 */
[----:B------:R-:W-:-:S03]  /*53f0*/  IADD3 R8, P1, R93, R158, RZ ;  /* 0x0000009e5d087210 */ /* 0x000fc60007f3e0ff */
[----:B------:R-:W-:Y:S01]  /*5400*/  FFMA R15, R24, R154, R15 ;  /* 0x0000009a180f7223 */ /* 0x000fe2000000000f */
[----:B------:R-:W-:Y:S01]  /*5410*/  IMAD.IADD R5, R13, 0x1, R91 ;  /* 0x000000010d057824 */ /* 0x000fe200078e025b */
[C---:B------:R-:W-:Y:S01]  /*5420*/  LEA R4, P4, R90.reuse, R10, 0x1 ;  /* 0x0000000a5a047211 */ /* 0x040fe200078808ff */
[----:B------:R-:W-:Y:S02]  /*5430*/  IMAD.X R9, R95, 0x1, R159, P1 ;  /* 0x000000015f097824 */ /* 0x000fe400008e069f */
[----:B------:R-:W-:Y:S02]  /*5440*/  F2FP.BF16.F32.PACK_AB R15, RZ, R15 ;  /* 0x0000000fff0f723e */ /* 0x000fe400000010ff */
[----:B------:R-:W-:-:S03]  /*5450*/  LEA.HI.X R5, R90, R11, R5, 0x1, P4 ;  /* 0x0000000b5a057211 */ /* 0x000fc600020f0c05 */
[----:B------:R0:W-:Y:S01]  /*5460*/  @P3 STG.E.U16 desc[UR36][R8.64], R15 ;  /* 0x0000000f08003986 */ /* 0x0001e2000c101524 */
[----:B------:R-:W-:Y:S05]  /*5470*/  @!P2 BRA `(.L_x_155) ;  /* 0x000000000004a947 */ /* 0x000fea0003800000 */
[----:B------:R1:W5:Y:S02]  /*5480*/  LDG.E.LTC128B.U16 R172, desc[UR36][R4.64+0x2] ;  /* 0x0000022404ac7981 */ /* 0x000364000c1e1520 */
.L_x_155:
[----:B------:R-:W-:Y:S05]  /*5490*/  BSYNC B1 ;  /* 0x0000000000017941 */ /* 0x000fea0003800000 */
.L_x_154:
[----:B-----5:R-:W-:Y:S01]  /*54a0*/  IMAD.U32 R24, R172, 0x10000, RZ ;  /* 0x00010000ac187824 */ /* 0x020fe200078e00ff */
[----:B------:R-:W-:Y:S01]  /*54b0*/  ISETP.GT.AND P1, PT, R3, 0x88, PT ;  /* 0x000000880300780c */ /* 0x000fe20003f24270 */
[----:B0-----:R-:W-:Y:S01]  /*54c0*/  IMAD.WIDE.U32 R14, R153, R14, R162 ;  /* 0x0000000e990e7225 */ /* 0x001fe200078e00a2 */
[----:B------:R-:W-:Y:S03]  /*54d0*/  BSSY B1, `(.L_x_156) ;  /* 0x000000e000017945 */ /* 0x000fe60003800000 */
[----:B------:R-:W-:Y:S01]  /*54e0*/  FMUL R24, R24, R155 ;  /* 0x0000009b18187220 */ /* 0x000fe20000400000 */
[----:B------:R-:W-:Y:S01]  /*54f0*/  ISETP.GT.AND P3, PT, R0, RZ, P1 ;  /* 0x000000ff0000720c */ /* 0x000fe20000f64270 */
[----:B------:R-:W-:Y:S01]  /*5500*/  IMAD.IADD R97, R97, 0x1, R15 ;  /* 0x0000000161617824 */ /* 0x000fe200078e020f */
[----:B------:R-:W-:Y:S01]  /*5510*/  IADD3 R21, P5, R20, R14, RZ ;  /* 0x0000000e14157210 */ /* 0x000fe20007fbe0ff */
[----:B------:R-:W-:Y:S01]  /*5520*/  FFMA R24, R25, R154, R24 ;  /* 0x0000009a19187223 */ /* 0x000fe20000000018 */
[----:B------:R-:W-:-:S03]  /*5530*/  IADD3 R20, P4, R6, R14, RZ ;  /* 0x0000000e06147210 */ /* 0x000fc60007f9e0ff */
[----:B------:R-:W-:Y:S01]  /*5540*/  IMAD.X R156, R97, 0x1, R157, P5 ;  /* 0x00000001619c7824 */ /* 0x000fe200028e069d */
[----:B------:R-:W-:Y:S02]  /*5550*/  F2FP.BF16.F32.PACK_AB R24, RZ, R24 ;  /* 0x00000018ff18723e */ /* 0x000fe400000010ff */
[----:B------:R-:W-:-:S03]  /*5560*/  LEA R14, P5, R21, R10, 0x1 ;  /* 0x0000000a150e7211 */ /* 0x000fc600078a08ff */
[----:B------:R0:W-:Y:S01]  /*5570*/  @P2 STG.E.U16 desc[UR36][R8.64+0x2], R24 ;  /* 0x0000021808002986 */ /* 0x0001e2000c101524 */
[----:B------:R-:W-:Y:S01]  /*5580*/  LEA.HI.X R15, R21, R11, R156, 0x1, P5 ;  /* 0x0000000b150f7211 */ /* 0x000fe200028f0c9c */
[----:B------:R-:W-:Y:S08]  /*5590*/  @!P3 BRA `(.L_x_157) ;  /* 0x000000000004b947 */ /* 0x000ff00003800000 */
[----:B------:R2:W5:Y:S02]  /*55a0*/  LDG.E.LTC128B.U16 R172, desc[UR36][R14.64] ;  /* 0x000000240eac7981 */ /* 0x000564000c1e1520 */
.L_x_157:
[----:B------:R-:W-:Y:S05]  /*55b0*/  BSYNC B1 ;  /* 0x0000000000017941 */ /* 0x000fea0003800000 */
.L_x_156:
[----:B-----5:R-:W-:Y:S01]  /*55c0*/  SHF.L.U32 R6, R172, 0x10, RZ ;  /* 0x00000010ac067819 */ /* 0x020fe200000006ff */
[----:B------:R-:W-:Y:S01]  /*55d0*/  IMAD.X R21, R7, 0x1, R97, P4 ;  /* 0x0000000107157824 */ /* 0x000fe200020e0661 */
[----:B------:R-:W-:Y:S01]  /*55e0*/  ISETP.GT.AND P2, PT, R0, 0x1, P1 ;  /* 0x000000010000780c */ /* 0x000fe20000f44270 */
[----:B------:R-:W-:Y:S02]  /*55f0*/  BSSY B1, `(.L_x_158) ;  /* 0x000000d000017945 */ /* 0x000fe40003800000 */
[----:B------:R-:W-:Y:S01]  /*5600*/  FMUL R3, R6, R155 ;  /* 0x0000009b06037220 */ /* 0x000fe20000400000 */
[----:B------:R-:W-:Y:S01]  /*5610*/  IADD3 R6, P4, R8, R165, RZ ;  /* 0x000000a508067210 */ /* 0x000fe20007f9e0ff */
[----:B--2---:R-:W-:-:S04]  /*5620*/  IMAD.WIDE.U32 R14, R23, R12, R20 ;  /* 0x0000000c170e7225 */ /* 0x004fc800078e0014 */
[----:B------:R-:W-:Y:S01]  /*5630*/  FFMA R3, R26, R154, R3 ;  /* 0x0000009a1a037223 */ /* 0x000fe20000000003 */
[----:B------:R-:W-:Y:S01]  /*5640*/  IMAD.X R7, R9, 0x1, R167, P4 ;  /* 0x0000000109077824 */ /* 0x000fe200020e06a7 */
[----:B------:R-:W-:Y:S01]  /*5650*/  LEA R10, P5, R14, R10, 0x1 ;  /* 0x0000000a0e0a7211 */ /* 0x000fe200078a08ff */
[----:B------:R-:W-:Y:S02]  /*5660*/  IMAD.IADD R13, R13, 0x1, R15 ;  /* 0x000000010d0d7824 */ /* 0x000fe400078e020f */
[----:B------:R-:W-:-:S03]  /*5670*/  F2FP.BF16.F32.PACK_AB R3, RZ, R3 ;  /* 0x00000003ff03723e */ /* 0x000fc600000010ff */
[----:B------:R-:W-:Y:S02]  /*5680*/  LEA.HI.X R11, R14, R11, R13, 0x1, P5 ;  /* 0x0000000b0e0b7211 */ /* 0x000fe400028f0c0d */
[----:B------:R2:W-:Y:S01]  /*5690*/  @P3 STG.E.U16 desc[UR36][R6.64], R3 ;  /* 0x0000000306003986 */ /* 0x0005e2000c101524 */
[----:B------:R-:W-:Y:S05]  /*56a0*/  @!P2 BRA `(.L_x_159) ;  /* 0x000000000004a947 */ /* 0x000fea0003800000 */
[----:B------:R0:W5:Y:S02]  /*56b0*/  LDG.E.LTC128B.U16 R172, desc[UR36][R10.64+0x2] ;  /* 0x000002240aac7981 */ /* 0x000164000c1e1520 */
.L_x_159:
[----:B------:R-:W-:Y:S05]  /*56c0*/  BSYNC B1 ;  /* 0x0000000000017941 */ /* 0x000fea0003800000 */
.L_x_158:
[----:B-----5:R-:W-:Y:S01]  /*56d0*/  IMAD.U32 R12, R172, 0x10000, RZ ;  /* 0x00010000ac0c7824 */ /* 0x020fe200078e00ff */
[----:B------:R-:W-:Y:S01]  /*56e0*/  ISETP.GT.AND P3, PT, R0, 0x8, P0 ;  /* 0x000000080000780c */ /* 0x000fe20000764270 */
[----:B------:R-:W-:Y:S02]  /*56f0*/  BSSY B1, `(.L_x_160) ;  /* 0x0000007000017945 */ /* 0x000fe40003800000 */
[----:B------:R-:W-:-:S04]  /*5700*/  FMUL R12, R12, R155 ;  /* 0x0000009b0c0c7220 */ /* 0x000fc80000400000 */
[----:B------:R-:W-:-:S05]  /*5710*/  FFMA R12, R27, R154, R12 ;  /* 0x0000009a1b0c7223 */ /* 0x000fca000000000c */
[----:B------:R-:W-:-:S05]  /*5720*/  F2FP.BF16.F32.PACK_AB R12, RZ, R12 ;  /* 0x0000000cff0c723e */ /* 0x000fca00000010ff */
[----:B------:R0:W-:Y:S01]  /*5730*/  @P2 STG.E.U16 desc[UR36][R6.64+0x2], R12 ;  /* 0x0000020c06002986 */ /* 0x0001e2000c101524 */
[----:B------:R-:W-:Y:S05]  /*5740*/  @!P3 BRA `(.L_x_161) ;  /* 0x000000000004b947 */ /* 0x000fea0003800000 */
[----:B------:R0:W5:Y:S02]  /*5750*/  LDG.E.LTC128B.U16 R172, desc[UR36][R4.64+0x10] ;  /* 0x0000102404ac7981 */ /* 0x000164000c1e1520 */
.L_x_161:
[----:B------:R-:W-:Y:S05]  /*5760*/  BSYNC B1 ;  /* 0x0000000000017941 */ /* 0x000fea0003800000 */
.L_x_160:
[----:B0-2--5:R-:W-:Y:S01]  /*5770*/  IMAD.U32 R6, R172, 0x10000, RZ ;  /* 0x00010000ac067824 */ /* 0x025fe200078e00ff */
[----:B------:R-:W-:Y:S01]  /*5780*/  ISETP.GT.AND P2, PT, R0, 0x9, P0 ;  /* 0x000000090000780c */ /* 0x000fe20000744270 */
[----:B------:R-:W-:Y:S01]  /*5790*/  IMAD.MOV.U32 R7, RZ, RZ, R9 ;  /* 0x000000ffff077224 */ /* 0x000fe200078e0009 */
[----:B------:R-:W-:Y:S01]  /*57a0*/  BSSY B1, `(.L_x_162) ;  /* 0x0000008000017945 */ /* 0x000fe20003800000 */
[----:B------:R-:W-:Y:S01]  /*57b0*/  FMUL R3, R6, R155 ;  /* 0x0000009b06037220 */ /* 0x000fe20000400000 */
[----:B------:R-:W-:-:S03]  /*57c0*/  IMAD.MOV.U32 R6, RZ, RZ, R8 ;  /* 0x000000ffff067224 */ /* 0x000fc600078e0008 */
[----:B------:R-:W-:-:S05]  /*57d0*/  FFMA R3, R28, R154, R3 ;  /* 0x0000009a1c037223 */ /* 0x000fca0000000003 */
[----:B------:R-:W-:-:S05]  /*57e0*/  F2FP.BF16.F32.PACK_AB R3, RZ, R3 ;  /* 0x00000003ff03723e */ /* 0x000fca00000010ff */
[----:B------:R0:W-:Y:S01]  /*57f0*/  @P3 STG.E.U16 desc[UR36][R6.64+0x10], R3 ;  /* 0x0000100306003986 */ /* 0x0001e2000c101524 */
[----:B------:R-:W-:Y:S05]  /*5800*/  @!P2 BRA `(.L_x_163) ;  /* 0x000000000004a947 */ /* 0x000fea0003800000 */
[----:B------:R2:W5:Y:S02]  /*5810*/  LDG.E.LTC128B.U16 R172, desc[UR36][R4.64+0x12] ;  /* 0x0000122404ac7981 */ /* 0x000564000c1e1520 */
.L_x_163:
[----:B------:R-:W-:Y:S05]  /*5820*/  BSYNC B1 ;  /* 0x0000000000017941 */ /* 0x000fea0003800000 */
.L_x_162:
        /* <DEDUP_REMOVED lines=9> */
.L_x_165:
[----:B------:R-:W-:Y:S05]  /*58c0*/  BSYNC B1 ;  /* 0x0000000000017941 */ /* 0x000fea0003800000 */
.L_x_164:
[----:B0----5:R-:W-:Y:S01]  /*58d0*/  SHF.L.U32 R12, R172, 0x10, RZ ;  /* 0x00000010ac0c7819 */ /* 0x021fe200000006ff */
[----:B------:R-:W-:Y:S01]  /*58e0*/  BSSY B1, `(.L_x_166) ;  /* 0x000000a000017945 */ /* 0x000fe20003800000 */
[----:B------:R-:W-:Y:S02]  /*58f0*/  IADD3 R8, P3, R165, R8, RZ ;  /* 0x00000008a5087210 */ /* 0x000fe40007f7e0ff */
[----:B------:R-:W-:Y:S01]  /*5900*/  ISETP.GT.AND P2, PT, R0, 0x9, P1 ;  /* 0x000000090000780c */ /* 0x000fe20000f44270 */
[----:B------:R-:W-:Y:S02]  /*5910*/  FMUL R3, R12, R155 ;  /* 0x0000009b0c037220 */ /* 0x000fe40000400000 */
[----:B------:R-:W-:Y:S02]  /*5920*/  IMAD.X R9, R167, 0x1, R9, P3 ;  /* 0x00000001a7097824 */ /* 0x000fe400018e0609 */
[----:B------:R-:W-:-:S05]  /*5930*/  FFMA R3, R30, R154, R3 ;  /* 0x0000009a1e037223 */ /* 0x000fca0000000003 */
[----:B------:R-:W-:-:S05]  /*5940*/  F2FP.BF16.F32.PACK_AB R3, RZ, R3 ;  /* 0x00000003ff03723e */ /* 0x000fca00000010ff */
[----:B------:R0:W-:Y:S01]  /*5950*/  @P4 STG.E.U16 desc[UR36][R8.64+0x10], R3 ;  /* 0x0000100308004986 */ /* 0x0001e2000c101524 */
[----:B------:R-:W-:Y:S05]  /*5960*/  @!P2 BRA `(.L_x_167) ;  /* 0x000000000004a947 */ /* 0x000fea0003800000 */
[----:B------:R0:W5:Y:S02]  /*5970*/  LDG.E.LTC128B.U16 R172, desc[UR36][R10.64+0x12] ;  /* 0x000012240aac7981 */ /* 0x000164000c1e1520 */
.L_x_167:
[----:B------:R-:W-:Y:S05]  /*5980*/  BSYNC B1 ;  /* 0x0000000000017941 */ /* 0x000fea0003800000 */
.L_x_166:
[----:B0----5:R-:W-:Y:S01]  /*5990*/  IMAD.U32 R8, R172, 0x10000, RZ ;  /* 0x00010000ac087824 */ /* 0x021fe200078e00ff */
[----:B------:R-:W-:Y:S01]  /*59a0*/  ISETP.GT.AND P3, PT, R0, 0x10, P0 ;  /* 0x000000100000780c */ /* 0x000fe20000764270 */
[----:B------:R-:W-:Y:S02]  /*59b0*/  BSSY B1, `(.L_x_168) ;  /* 0x0000009000017945 */ /* 0x000fe40003800000 */
[----:B------:R-:W-:-:S04]  /*59c0*/  FMUL R8, R8, R155 ;  /* 0x0000009b08087220 */ /* 0x000fc80000400000 */
[----:B------:R-:W-:Y:S01]  /*59d0*/  FFMA R31, R31, R154, R8 ;  /* 0x0000009a1f1f7223 */ /* 0x000fe20000000008 */
[----:B------:R-:W-:-:S04]  /*59e0*/  IADD3 R8, P4, P5, R165, R158, R93 ;  /* 0x0000009ea5087210 */ /* 0x000fc80007d9e05d */
[----:B------:R-:W-:Y:S02]  /*59f0*/  F2FP.BF16.F32.PACK_AB R31, RZ, R31 ;  /* 0x0000001fff1f723e */ /* 0x000fe400000010ff */
[----:B------:R-:W-:-:S05]  /*5a00*/  IADD3.X R9, R167, R159, R95, P4, P5 ;  /* 0x0000009fa7097210 */ /* 0x000fca00027ea45f */
[----:B------:R0:W-:Y:S01]  /*5a10*/  @P2 STG.E.U16 desc[UR36][R8.64+0x12], R31 ;  /* 0x0000121f08002986 */ /* 0x0001e2000c101524 */
[----:B------:R-:W-:Y:S05]  /*5a20*/  @!P3 BRA `(.L_x_169) ;  /* 0x000000000004b947 */ /* 0x000fea0003800000 */
[----:B------:R0:W5:Y:S02]  /*5a30*/  LDG.E.LTC128B.U16 R172, desc[UR36][R4.64+0x20] ;  /* 0x0000202404ac7981 */ /* 0x000164000c1e1520 */
.L_x_169:
[----:B------:R-:W-:Y:S05]  /*5a40*/  BSYNC B1 ;  /* 0x0000000000017941 */ /* 0x000fea0003800000 */
.L_x_168:
        /* <DEDUP_REMOVED lines=9> */
.L_x_171:
[----:B------:R-:W-:Y:S05]  /*5ae0*/  BSYNC B1 ;  /* 0x0000000000017941 */ /* 0x000fea0003800000 */
.L_x_170:
        /* <DEDUP_REMOVED lines=9> */
.L_x_173:
[----:B------:R-:W-:Y:S05]  /*5b80*/  BSYNC B1 ;  /* 0x0000000000017941 */ /* 0x000fea0003800000 */
.L_x_172:
[----:B0----5:R-:W-:Y:S01]  /*5b90*/  IMAD.U32 R12, R172, 0x10000, RZ ;  /* 0x00010000ac0c7824 */ /* 0x021fe200078e00ff */
        /* <DEDUP_REMOVED lines=8> */
.L_x_175:
[----:B------:R-:W-:Y:S05]  /*5c20*/  BSYNC B1 ;  /* 0x0000000000017941 */ /* 0x000fea0003800000 */
.L_x_174:
        /* <DEDUP_REMOVED lines=9> */
.L_x_177:
[----:B------:R-:W-:Y:S05]  /*5cc0*/  BSYNC B1 ;  /* 0x0000000000017941 */ /* 0x000fea0003800000 */
.L_x_176:
        /* <DEDUP_REMOVED lines=9> */
.L_x_179:
[----:B------:R-:W-:Y:S05]  /*5d60*/  BSYNC B1 ;  /* 0x0000000000017941 */ /* 0x000fea0003800000 */
.L_x_178:
        /* <DEDUP_REMOVED lines=9> */
.L_x_181:
[----:B------:R-:W-:Y:S05]  /*5e00*/  BSYNC B1 ;  /* 0x0000000000017941 */ /* 0x000fea0003800000 */
.L_x_180:
[----:B0----5:R-:W-:Y:S01]  /*5e10*/  SHF.L.U32 R12, R172, 0x10, RZ ;  /* 0x00000010ac0c7819 */ /* 0x021fe200000006ff */
[----:B------:R-:W-:Y:S01]  /*5e20*/  BSSY B1, `(.L_x_182) ;  /* 0x0000008000017945 */ /* 0x000fe20003800000 */
[----:B------:R-:W-:-:S03]  /*5e30*/  ISETP.GT.AND P2, PT, R0, 0x19, P1 ;  /* 0x000000190000780c */ /* 0x000fc60000f44270 */
[----:B------:R-:W-:-:S04]  /*5e40*/  FMUL R3, R12, R155 ;  /* 0x0000009b0c037220 */ /* 0x000fc80000400000 */
[----:B------:R-:W-:-:S05]  /*5e50*/  FFMA R3, R38, R154, R3 ;  /* 0x0000009a26037223 */ /* 0x000fca0000000003 */
[----:B------:R-:W-:-:S05]  /*5e60*/  F2FP.BF16.F32.PACK_AB R3, RZ, R3 ;  /* 0x00000003ff03723e */ /* 0x000fca00000010ff */
[----:B------:R0:W-:Y:S01]  /*5e70*/  @P3 STG.E.U16 desc[UR36][R8.64+0x30], R3 ;  /* 0x0000300308003986 */ /* 0x0001e2000c101524 */
[----:B------:R-:W-:Y:S05]  /*5e80*/  @!P2 BRA `(.L_x_183) ;  /* 0x000000000004a947 */ /* 0x000fea0003800000 */
[----:B------:R0:W5:Y:S02]  /*5e90*/  LDG.E.LTC128B.U16 R172, desc[UR36][R10.64+0x32] ;  /* 0x000032240aac7981 */ /* 0x000164000c1e1520 */
.L_x_183:
[----:B------:R-:W-:Y:S05]  /*5ea0*/  BSYNC B1 ;  /* 0x0000000000017941 */ /* 0x000fea0003800000 */
.L_x_182:
        /* <DEDUP_REMOVED lines=9> */
.L_x_185:
[----:B------:R-:W-:Y:S05]  /*5f40*/  BSYNC B1 ;  /* 0x0000000000017941 */ /* 0x000fea0003800000 */
.L_x_184:
        /* <DEDUP_REMOVED lines=9> */
.L_x_187:
[----:B------:R-:W-:Y:S05]  /*5fe0*/  BSYNC B1 ;  /* 0x0000000000017941 */ /* 0x000fea0003800000 */
.L_x_186:
        /* <DEDUP_REMOVED lines=9> */
.L_x_189:
[----:B------:R-:W-:Y:S05]  /*6080*/  BSYNC B1 ;  /* 0x0000000000017941 */ /* 0x000fea0003800000 */
.L_x_188:
        /* <DEDUP_REMOVED lines=9> */
.L_x_191:
[----:B------:R-:W-:Y:S05]  /*6120*/  BSYNC B1 ;  /* 0x0000000000017941 */ /* 0x000fea0003800000 */
.L_x_190:
        /* <DEDUP_REMOVED lines=9> */
.L_x_193:
[----:B------:R-:W-:Y:S05]  /*61c0*/  BSYNC B1 ;  /* 0x0000000000017941 */ /* 0x000fea0003800000 */
.L_x_192:
        /* <DEDUP_REMOVED lines=9> */
.L_x_195:
[----:B------:R-:W-:Y:S05]  /*6260*/  BSYNC B1 ;  /* 0x0000000000017941 */ /* 0x000fea0003800000 */
.L_x_194:
        /* <DEDUP_REMOVED lines=9> */
.L_x_197:
[----:B------:R-:W-:Y:S05]  /*6300*/  BSYNC B1 ;  /* 0x0000000000017941 */ /* 0x000fea0003800000 */
.L_x_196:
        /* <DEDUP_REMOVED lines=9> */
.L_x_199:
[----:B------:R-:W-:Y:S05]  /*63a0*/  BSYNC B1 ;  /* 0x0000000000017941 */ /* 0x000fea0003800000 */
.L_x_198:
[----:B-----5:R-:W-:Y:S01]  /*63b0*/  SHF.L.U32 R12, R172, 0x10, RZ ;  /* 0x00000010ac0c7819 */ /* 0x020fe200000006ff */
        /* <DEDUP_REMOVED lines=8> */
.L_x_201:
[----:B------:R-:W-:Y:S05]  /*6440*/  BSYNC B1 ;  /* 0x0000000000017941 */ /* 0x000fea0003800000 */
.L_x_200:
        /* <DEDUP_REMOVED lines=9> */
.L_x_203:
[----:B------:R-:W-:Y:S05]  /*64e0*/  BSYNC B1 ;  /* 0x0000000000017941 */ /* 0x000fea0003800000 */
.L_x_202:
        /* <DEDUP_REMOVED lines=9> */
.L_x_205:
[----:B------:R-:W-:Y:S05]  /*6580*/  BSYNC B1 ;  /* 0x0000000000017941 */ /* 0x000fea0003800000 */
.L_x_204:
        /* <DEDUP_REMOVED lines=9> */
.L_x_207:
[----:B------:R-:W-:Y:S05]  /*6620*/  BSYNC B1 ;  /* 0x0000000000017941 */ /* 0x000fea0003800000 */
.L_x_206:
        /* <DEDUP_REMOVED lines=9> */
.L_x_209:
[----:B------:R-:W-:Y:S05]  /*66c0*/  BSYNC B1 ;  /* 0x0000000000017941 */ /* 0x000fea0003800000 */
.L_x_208:
        /* <DEDUP_REMOVED lines=9> */
.L_x_211:
[----:B------:R-:W-:Y:S05]  /*6760*/  BSYNC B1 ;  /* 0x0000000000017941 */ /* 0x000fea0003800000 */
.L_x_210:
        /* <DEDUP_REMOVED lines=9> */
.L_x_213:
[----:B------:R-:W-:Y:S05]  /*6800*/  BSYNC B1 ;  /* 0x0000000000017941 */ /* 0x000fea0003800000 */
.L_x_212:
        /* <DEDUP_REMOVED lines=9> */
.L_x_215:
[----:B------:R-:W-:Y:S05]  /*68a0*/  BSYNC B1 ;  /* 0x0000000000017941 */ /* 0x000fea0003800000 */
.L_x_214:
        /* <DEDUP_REMOVED lines=9> */
.L_x_217:
[----:B------:R-:W-:Y:S05]  /*6940*/  BSYNC B1 ;  /* 0x0000000000017941 */ /* 0x000fea0003800000 */
.L_x_216:
        /* <DEDUP_REMOVED lines=9> */
.L_x_219:
[----:B------:R-:W-:Y:S05]  /*69e0*/  BSYNC B1 ;  /* 0x0000000000017941 */ /* 0x000fea0003800000 */
.L_x_218:
        /* <DEDUP_REMOVED lines=9> */
.L_x_221:
[----:B------:R-:W-:Y:S05]  /*6a80*/  BSYNC B1 ;  /* 0x0000000000017941 */ /* 0x000fea0003800000 */
.L_x_220:
        /* <DEDUP_REMOVED lines=9> */
.L_x_223:
[----:B------:R-:W-:Y:S05]  /*6b20*/  BSYNC B1 ;  /* 0x0000000000017941 */ /* 0x000fea0003800000 */
.L_x_222:
        /* <DEDUP_REMOVED lines=9> */
.L_x_225:
[----:B------:R-:W-:Y:S05]  /*6bc0*/  BSYNC B1 ;  /* 0x0000000000017941 */ /* 0x000fea0003800000 */
.L_x_224:
        /* <DEDUP_REMOVED lines=9> */
.L_x_227:
[----:B------:R-:W-:Y:S05]  /*6c60*/  BSYNC B1 ;  /* 0x0000000000017941 */ /* 0x000fea0003800000 */
.L_x_226:
        /* <DEDUP_REMOVED lines=9> */
.L_x_229:
[----:B------:R-:W-:Y:S05]  /*6d00*/  BSYNC B1 ;  /* 0x0000000000017941 */ /* 0x000fea0003800000 */
.L_x_228:
        /* <DEDUP_REMOVED lines=9> */
.L_x_231:
[----:B------:R-:W-:Y:S05]  /*6da0*/  BSYNC B1 ;  /* 0x0000000000017941 */ /* 0x000fea0003800000 */
.L_x_230:
        /* <DEDUP_REMOVED lines=9> */
.L_x_233:
[----:B------:R-:W-:Y:S05]  /*6e40*/  BSYNC B1 ;  /* 0x0000000000017941 */ /* 0x000fea0003800000 */
.L_x_232:
        /* <DEDUP_REMOVED lines=9> */
.L_x_235:
[----:B------:R-:W-:Y:S05]  /*6ee0*/  BSYNC B1 ;  /* 0x0000000000017941 */ /* 0x000fea0003800000 */
.L_x_234:
        /* <DEDUP_REMOVED lines=9> */
.L_x_237:
[----:B------:R-:W-:Y:S05]  /*6f80*/  BSYNC B1 ;  /* 0x0000000000017941 */ /* 0x000fea0003800000 */
.L_x_236:
        /* <DEDUP_REMOVED lines=9> */
.L_x_239:
[----:B------:R-:W-:Y:S05]  /*7020*/  BSYNC B1 ;  /* 0x0000000000017941 */ /* 0x000fea0003800000 */
.L_x_238:
        /* <DEDUP_REMOVED lines=9> */
.L_x_241:
[----:B------:R-:W-:Y:S05]  /*70c0*/  BSYNC B1 ;  /* 0x0000000000017941 */ /* 0x000fea0003800000 */
.L_x_240:
        /* <DEDUP_REMOVED lines=9> */
.L_x_243:
[----:B------:R-:W-:Y:S05]  /*7160*/  BSYNC B1 ;  /* 0x0000000000017941 */ /* 0x000fea0003800000 */
.L_x_242:
        /* <DEDUP_REMOVED lines=9> */
.L_x_245:
[----:B------:R-:W-:Y:S05]  /*7200*/  BSYNC B1 ;  /* 0x0000000000017941 */ /* 0x000fea0003800000 */
.L_x_244:
        /* <DEDUP_REMOVED lines=9> */
.L_x_247:
[----:B------:R-:W-:Y:S05]  /*72a0*/  BSYNC B1 ;  /* 0x0000000000017941 */ /* 0x000fea0003800000 */
.L_x_246:
        /* <DEDUP_REMOVED lines=9> */
.L_x_249:
[----:B------:R-:W-:Y:S05]  /*7340*/  BSYNC B1 ;  /* 0x0000000000017941 */ /* 0x000fea0003800000 */
.L_x_248:
        /* <DEDUP_REMOVED lines=9> */
.L_x_251:
[----:B------:R-:W-:Y:S05]  /*73e0*/  BSYNC B1 ;  /* 0x0000000000017941 */ /* 0x000fea0003800000 */
.L_x_250:
        /* <DEDUP_REMOVED lines=9> */
.L_x_253:
[----:B------:R-:W-:Y:S05]  /*7480*/  BSYNC B1 ;  /* 0x0000000000017941 */ /* 0x000fea0003800000 */
.L_x_252:
        /* <DEDUP_REMOVED lines=9> */
.L_x_255:
[----:B------:R-:W-:Y:S05]  /*7520*/  BSYNC B1 ;  /* 0x0000000000017941 */ /* 0x000fea0003800000 */
.L_x_254:
        /* <DEDUP_REMOVED lines=9> */
.L_x_257:
[----:B------:R-:W-:Y:S05]  /*75c0*/  BSYNC B1 ;  /* 0x0000000000017941 */ /* 0x000fea0003800000 */
.L_x_256:
        /* <DEDUP_REMOVED lines=9> */
.L_x_259:
[----:B------:R-:W-:Y:S05]  /*7660*/  BSYNC B1 ;  /* 0x0000000000017941 */ /* 0x000fea0003800000 */
.L_x_258:
        /* <DEDUP_REMOVED lines=9> */
.L_x_261:
[----:B------:R-:W-:Y:S05]  /*7700*/  BSYNC B1 ;  /* 0x0000000000017941 */ /* 0x000fea0003800000 */
.L_x_260:
        /* <DEDUP_REMOVED lines=9> */
.L_x_263:
[----:B------:R-:W-:Y:S05]  /*77a0*/  BSYNC B1 ;  /* 0x0000000000017941 */ /* 0x000fea0003800000 */
.L_x_262:
        /* <DEDUP_REMOVED lines=9> */
.L_x_265:
[----:B------:R-:W-:Y:S05]  /*7840*/  BSYNC B1 ;  /* 0x0000000000017941 */ /* 0x000fea0003800000 */
.L_x_264:
        /* <DEDUP_REMOVED lines=9> */
.L_x_267:
[----:B------:R-:W-:Y:S05]  /*78e0*/  BSYNC B1 ;  /* 0x0000000000017941 */ /* 0x000fea0003800000 */
.L_x_266:
        /* <DEDUP_REMOVED lines=9> */
.L_x_269:
[----:B------:R-:W-:Y:S05]  /*7980*/  BSYNC B1 ;  /* 0x0000000000017941 */ /* 0x000fea0003800000 */
.L_x_268:
        /* <DEDUP_REMOVED lines=9> */
.L_x_271:
[----:B------:R-:W-:Y:S05]  /*7a20*/  BSYNC B1 ;  /* 0x0000000000017941 */ /* 0x000fea0003800000 */
.L_x_270:
        /* <DEDUP_REMOVED lines=9> */
.L_x_273:
[----:B------:R-:W-:Y:S05]  /*7ac0*/  BSYNC B1 ;  /* 0x0000000000017941 */ /* 0x000fea0003800000 */
.L_x_272:
        /* <DEDUP_REMOVED lines=9> */
.L_x_275:
[----:B------:R-:W-:Y:S05]  /*7b60*/  BSYNC B1 ;  /* 0x0000000000017941 */ /* 0x000fea0003800000 */
.L_x_274:
[----:B012--5:R-:W-:Y:S01]  /*7b70*/  IMAD.U32 R4, R172, 0x10000, RZ ;  /* 0x00010000ac047824 */ /* 0x027fe200078e00ff */
        /* <DEDUP_REMOVED lines=8> */
.L_x_277:
[----:B------:R-:W-:Y:S05]  /*7c00*/  BSYNC B1 ;  /* 0x0000000000017941 */ /* 0x000fea0003800000 */
.L_x_276:
[----:B0----5:R-:W-:Y:S01]  /*7c10*/  IMAD.U32 R4, R172, 0x10000, RZ ;  /* 0x00010000ac047824 */ /* 0x021fe200078e00ff */
[----:B------:R-:W-:Y:S01]  /*7c20*/  ISETP.GT.AND P1, PT, R0, 0x79, P1 ;  /* 0x000000790000780c */ /* 0x000fe20000f24270 */
[----:B------:R-:W-:Y:S01]  /*7c30*/  @P2 IMAD.MOV.U32 R5, RZ, RZ, R9 ;  /* 0x000000ffff052224 */ /* 0x000fe200078e0009 */
[----:B------:R-:W-:Y:S01]  /*7c40*/  BSSY B1, `(.L_x_278) ;  /* 0x0000008000017945 */ /* 0x000fe20003800000 */
[----:B------:R-:W-:Y:S01]  /*7c50*/  FMUL R3, R4, R155 ;  /* 0x0000009b04037220 */ /* 0x000fe20000400000 */
[----:B------:R-:W-:-:S03]  /*7c60*/  @P2 IMAD.MOV.U32 R4, RZ, RZ, R8 ;  /* 0x000000ffff042224 */ /* 0x000fc600078e0008 */
[----:B------:R-:W-:-:S05]  /*7c70*/  FFMA R3, R86, R154, R3 ;  /* 0x0000009a56037223 */ /* 0x000fca0000000003 */
[----:B------:R-:W-:-:S05]  /*7c80*/  F2FP.BF16.F32.PACK_AB R3, RZ, R3 ;  /* 0x00000003ff03723e */ /* 0x000fca00000010ff */
[----:B------:R0:W-:Y:S01]  /*7c90*/  @P2 STG.E.U16 desc[UR36][R4.64+0xf0], R3 ;  /* 0x0000f00304002986 */ /* 0x0001e2000c101524 */
[----:B------:R-:W-:Y:S05]  /*7ca0*/  @!P1 BRA `(.L_x_279) ;  /* 0x0000000000049947 */ /* 0x000fea0003800000 */
[----:B------:R2:W5:Y:S02]  /*7cb0*/  LDG.E.LTC128B.U16 R172, desc[UR36][R10.64+0xf2] ;  /* 0x0000f2240aac7981 */ /* 0x000564000c1e1520 */
.L_x_279:
[----:B------:R-:W-:Y:S05]  /*7cc0*/  BSYNC B1 ;  /* 0x0000000000017941 */ /* 0x000fea0003800000 */
.L_x_278:
[----:B------:R-:W-:Y:S05]  /*7cd0*/  @!P1 BRA `(.L_x_280) ;  /* 0x00000024004c9947 */ /* 0x000fea0003800000 */
[----:B-----5:R-:W-:-:S04]  /*7ce0*/  IMAD.U32 R172, R172, 0x10000, RZ ;  /* 0x00010000acac7824 */ /* 0x020fc800078e00ff */
[----:B------:R-:W-:-:S04]  /*7cf0*/  FMUL R172, R172, R155 ;  /* 0x0000009bacac7220 */ /* 0x000fc80000400000 */
[----:B------:R-:W-:-:S05]  /*7d00*/  FFMA R172, R87, R154, R172 ;  /* 0x0000009a57ac7223 */ /* 0x000fca00000000ac */
[----:B------:R-:W-:-:S05]  /*7d10*/  F2FP.BF16.F32.PACK_AB R172, RZ, R172 ;  /* 0x000000acffac723e */ /* 0x000fca00000010ff */
[----:B------:R0:W-:Y:S01]  /*7d20*/  STG.E.U16 desc[UR36][R8.64+0xf2], R172 ;  /* 0x0000f2ac08007986 */ /* 0x0001e2000c101524 */
[----:B------:R-:W-:Y:S05]  /*7d30*/  BRA `(.L_x_280) ;  /* 0x0000002400347947 */ /* 0x000fea0003800000 */
.L_x_29:
[----:B------:R-:W-:Y:S01]  /*7d40*/  ULDC.64 UR4, c[0x0][0x5c0] ;  /* 0x0001700000047ab9 */ /* 0x000fe20000000a00 */
[-C--:B------:R-:W-:Y:S01]  /*7d50*/  FMUL R88, R88, R154.reuse ;  /* 0x0000009a58587220 */ /* 0x080fe20000400000 */
[----:B------:R-:W-:Y:S01]  /*7d60*/  LEA R8, P0, R166, UR4, 0x1 ;  /* 0x00000004a6087c11 */ /* 0x000fe2000f8008ff */
[----:B------:R-:W-:Y:S01]  /*7d70*/  IMAD.SHL.U32 R7, R4, 0x10, RZ ;  /* 0x0000001004077824 */ /* 0x000fe200078e00ff */
[----:B------:R-:W-:Y:S01]  /*7d80*/  ISETP.GT.AND P2, PT, R0, 0x1, P3 ;  /* 0x000000010000780c */ /* 0x000fe20001f44270 */
[-C--:B------:R-:W-:Y:S01]  /*7d90*/  FMUL R89, R89, R154.reuse ;  /* 0x0000009a59597220 */ /* 0x080fe20000400000 */
[----:B------:R-:W-:Y:S01]  /*7da0*/  LEA.HI.X R9, R166, UR5, R169, 0x1, P0 ;  /* 0x00000005a6097c11 */ /* 0x000fe200080f0ca9 */
[-C--:B------:R-:W-:Y:S01]  /*7db0*/  FMUL R90, R90, R154.reuse ;  /* 0x0000009a5a5a7220 */ /* 0x080fe20000400000 */
[----:B------:R-:W-:Y:S01]  /*7dc0*/  ISETP.GT.AND P0, PT, R3, 0x8, PT ;  /* 0x000000080300780c */ /* 0x000fe20003f04270 */
[----:B------:R-:W-:Y:S01]  /*7dd0*/  FMUL R91, R91, R154 ;  /* 0x0000009a5b5b7220 */ /* 0x000fe20000400000 */
[----:B------:R-:W-:Y:S01]  /*7de0*/  F2FP.BF16.F32.PACK_AB R88, RZ, R88 ;  /* 0x00000058ff58723e */ /* 0x000fe200000010ff */
[-C--:B------:R-:W-:Y:S01]  /*7df0*/  FMUL R92, R92, R154.reuse ;  /* 0x0000009a5c5c7220 */ /* 0x080fe20000400000 */
[----:B------:R-:W-:Y:S01]  /*7e00*/  ISETP.GT.AND P4, PT, R0, RZ, P0 ;  /* 0x000000ff0000720c */ /* 0x000fe20000784270 */
[----:B------:R-:W-:Y:S01]  /*7e10*/  FMUL R93, R93, R154 ;  /* 0x0000009a5d5d7220 */ /* 0x000fe20000400000 */
[----:B------:R-:W-:Y:S01]  /*7e20*/  SHF.L.U64.HI R6, R4, 0x4, R5 ;  /* 0x0000000404067819 */ /* 0x000fe20000010205 */
[----:B------:R-:W-:Y:S01]  /*7e30*/  @P1 STG.E.U16 desc[UR36][R8.64], R88 ;  /* 0x0000005808001986 */ /* 0x000fe2000c101524 */
[----:B------:R-:W-:Y:S01]  /*7e40*/  IADD3 R10, P5, R7, R8, RZ ;  /* 0x00000008070a7210 */ /* 0x000fe20007fbe0ff */
[-C--:B------:R-:W-:Y:S01]  /*7e50*/  FMUL R94, R94, R154.reuse ;  /* 0x0000009a5e5e7220 */ /* 0x080fe20000400000 */
[----:B------:R-:W-:Y:S01]  /*7e60*/  ISETP.GT.AND P1, PT, R0, 0x1, P0 ;  /* 0x000000010000780c */ /* 0x000fe20000724270 */
[----:B------:R-:W-:Y:S01]  /*7e70*/  FMUL R95, R95, R154 ;  /* 0x0000009a5f5f7220 */ /* 0x000fe20000400000 */
[----:B------:R-:W-:Y:S01]  /*7e80*/  F2FP.BF16.F32.PACK_AB R89, RZ, R89 ;  /* 0x00000059ff59723e */ /* 0x000fe200000010ff */
[----:B------:R-:W-:Y:S01]  /*7e90*/  IMAD.X R11, R6, 0x1, R9, P5 ;  /* 0x00000001060b7824 */ /* 0x000fe200028e0609 */
[----:B------:R-:W-:Y:S01]  /*7ea0*/  F2FP.BF16.F32.PACK_AB R90, RZ, R90 ;  /* 0x0000005aff5a723e */ /* 0x000fe200000010ff */
[-C--:B------:R-:W-:Y:S01]  /*7eb0*/  FMUL R96, R96, R154.reuse ;  /* 0x0000009a60607220 */ /* 0x080fe20000400000 */
[----:B------:R-:W-:Y:S01]  /*7ec0*/  F2FP.BF16.F32.PACK_AB R91, RZ, R91 ;  /* 0x0000005bff5b723e */ /* 0x000fe200000010ff */
[----:B------:R-:W-:Y:S01]  /*7ed0*/  @P2 STG.E.U16 desc[UR36][R8.64+0x2], R89 ;  /* 0x0000025908002986 */ /* 0x000fe2000c101524 */
[C---:B------:R-:W-:Y:S01]  /*7ee0*/  ISETP.GT.AND P5, PT, R0.reuse, 0x9, P3 ;  /* 0x000000090000780c */ /* 0x040fe20001fa4270 */
[-C--:B------:R-:W-:Y:S01]  /*7ef0*/  FMUL R97, R97, R154.reuse ;  /* 0x0000009a61617220 */ /* 0x080fe20000400000 */
[C---:B------:R-:W-:Y:S01]  /*7f00*/  ISETP.GT.AND P2, PT, R0.reuse, 0x8, P0 ;  /* 0x000000080000780c */ /* 0x040fe20000744270 */
[----:B------:R-:W-:Y:S01]  /*7f10*/  @P4 STG.E.U16 desc[UR36][R10.64], R90 ;  /* 0x0000005a0a004986 */ /* 0x000fe2000c101524 */
[----:B------:R-:W-:Y:S01]  /*7f20*/  ISETP.GT.AND P4, PT, R0, 0x8, P3 ;  /* 0x000000080000780c */ /* 0x000fe20001f84270 */
[----:B------:R-:W-:Y:S01]  /*7f30*/  FMUL R98, R98, R154 ;  /* 0x0000009a62627220 */ /* 0x000fe20000400000 */
[----:B------:R-:W-:Y:S01]  /*7f40*/  F2FP.BF16.F32.PACK_AB R92, RZ, R92 ;  /* 0x0000005cff5c723e */ /* 0x000fe200000010ff */
[----:B------:R-:W-:Y:S01]  /*7f50*/  @P1 STG.E.U16 desc[UR36][R10.64+0x2], R91 ;  /* 0x0000025b0a001986 */ /* 0x000fe2000c101524 */
[----:B------:R-:W-:Y:S01]  /*7f60*/  ISETP.GT.AND P1, PT, R0, 0x9, P0 ;  /* 0x000000090000780c */ /* 0x000fe20000724270 */
[-C--:B------:R-:W-:Y:S01]  /*7f70*/  FMUL R99, R99, R154.reuse ;  /* 0x0000009a63637220 */ /* 0x080fe20000400000 */
[----:B------:R-:W-:Y:S01]  /*7f80*/  F2FP.BF16.F32.PACK_AB R93, RZ, R93 ;  /* 0x0000005dff5d723e */ /* 0x000fe200000010ff */
[----:B------:R-:W-:Y:S01]  /*7f90*/  FMUL R100, R100, R154 ;  /* 0x0000009a64647220 */ /* 0x000fe20000400000 */
[----:B------:R-:W-:Y:S01]  /*7fa0*/  F2FP.BF16.F32.PACK_AB R94, RZ, R94 ;  /* 0x0000005eff5e723e */ /* 0x000fe200000010ff */
[-C--:B------:R-:W-:Y:S01]  /*7fb0*/  FMUL R101, R101, R154.reuse ;  /* 0x0000009a65657220 */ /* 0x080fe20000400000 */
[----:B------:R-:W-:Y:S01]  /*7fc0*/  F2FP.BF16.F32.PACK_AB R95, RZ, R95 ;  /* 0x0000005fff5f723e */ /* 0x000fe200000010ff */
[----:B------:R-:W-:Y:S01]  /*7fd0*/  FMUL R102, R102, R154 ;  /* 0x0000009a66667220 */ /* 0x000fe20000400000 */
[----:B------:R-:W-:Y:S01]  /*7fe0*/  F2FP.BF16.F32.PACK_AB R96, RZ, R96 ;  /* 0x00000060ff60723e */ /* 0x000fe200000010ff */
[----:B------:R-:W-:Y:S01]  /*7ff0*/  @P4 STG.E.U16 desc[UR36][R8.64+0x10], R92 ;  /* 0x0000105c08004986 */ /* 0x000fe2000c101524 */
[C---:B------:R-:W-:Y:S01]  /*8000*/  ISETP.GT.AND P4, PT, R0.reuse, 0x10, P3 ;  /* 0x000000100000780c */ /* 0x040fe20001f84270 */
[-C--:B------:R-:W-:Y:S01]  /*8010*/  FMUL R103, R103, R154.reuse ;  /* 0x0000009a67677220 */ /* 0x080fe20000400000 */
[----:B------:R-:W-:Y:S01]  /*8020*/  F2FP.BF16.F32.PACK_AB R97, RZ, R97 ;  /* 0x00000061ff61723e */ /* 0x000fe200000010ff */
[----:B------:R-:W-:Y:S01]  /*8030*/  @P5 STG.E.U16 desc[UR36][R8.64+0x12], R93 ;  /* 0x0000125d08005986 */ /* 0x000fe2000c101524 */
[----:B------:R-:W-:Y:S01]  /*8040*/  ISETP.GT.AND P5, PT, R0, 0x11, P0 ;  /* 0x000000110000780c */ /* 0x000fe200007a4270 */
        /* <DEDUP_REMOVED lines=74> */
[-C--:B------:R-:W-:Y:S01]  /*84f0*/  FMUL R125, R125, R154.reuse ;  /* 0x0000009a7d7d7220 */ /* 0x080fe20000400000 */
[----:B------:R-:W-:Y:S01]  /*8500*/  F2FP.BF16.F32.PACK_AB R119, RZ, R119 ;  /* 0x00000077ff77723e */ /* 0x000fe200000010ff */
[----:B------:R-:W-:Y:S01]  /*8510*/  FMUL R126, R126, R154 ;  /* 0x0000009a7e7e7220 */ /* 0x000fe20000400000 */
[----:B------:R-:W-:Y:S01]  /*8520*/  F2FP.BF16.F32.PACK_AB R120, RZ, R120 ;  /* 0x00000078ff78723e */ /* 0x000fe200000010ff */
        /* <DEDUP_REMOVED lines=87> */
[----:B------:R-:W-:Y:S01]  /*8aa0*/  SHF.L.U64.HI R15, R4, 0x8, R5 ;  /* 0x00000008040f7819 */ /* 0x000fe20000010205 */
[----:B------:R-:W-:Y:S01]  /*8ab0*/  @P2 STG.E.U16 desc[UR36][R8.64+0xa2], R129 ;  /* 0x0000a28108002986 */ /* 0x000fe2000c101524 */
[----:B------:R-:W-:Y:S01]  /*8ac0*/  ISETP.GT.AND P2, PT, R0, 0x59, P3 ;  /* 0x000000590000780c */ /* 0x000fe20001f44270 */
[-C--:B------:R-:W-:Y:S01]  /*8ad0*/  FMUL R25, R25, R154.reuse ;  /* 0x0000009a19197220 */ /* 0x080fe20000400000 */
[----:B------:R-:W-:Y:S01]  /*8ae0*/  SHF.L.U32 R21, R4, 0x8, RZ ;  /* 0x0000000804157819 */ /* 0x000fe200000006ff */
[----:B------:R-:W-:Y:S01]  /*8af0*/  @P5 STG.E.U16 desc[UR36][R10.64+0xa0], R130 ;  /* 0x0000a0820a005986 */ /* 0x000fe2000c101524 */
[----:B------:R-:W-:Y:S01]  /*8b00*/  ISETP.GT.AND P5, PT, R0, 0x58, P0 ;  /* 0x000000580000780c */ /* 0x000fe200007a4270 */
        /* <DEDUP_REMOVED lines=26> */
[-C--:B------:R-:W-:Y:S01]  /*8cb0*/  FMUL R32, R32, R154.reuse ;  /* 0x0000009a20207220 */ /* 0x080fe20000400000 */
[----:B------:R-:W-:Y:S01]  /*8cc0*/  F2FP.BF16.F32.PACK_AB R25, RZ, R25 ;  /* 0x00000019ff19723e */ /* 0x000fe200000010ff */
[----:B------:R-:W-:Y:S01]  /*8cd0*/  FMUL R33, R33, R154 ;  /* 0x0000009a21217220 */ /* 0x000fe20000400000 */
        /* <DEDUP_REMOVED lines=26> */
[----:B------:R-:W-:Y:S01]  /*8e80*/  F2FP.BF16.F32.PACK_AB R33, RZ, R33 ;  /* 0x00000021ff21723e */ /* 0x000fe200000010ff */
[----:B------:R-:W-:Y:S01]  /*8e90*/  FMUL R41, R41, R154 ;  /* 0x0000009a29297220 */ /* 0x000fe20000400000 */
[----:B------:R-:W-:Y:S01]  /*8ea0*/  F2FP.BF16.F32.PACK_AB R34, RZ, R34 ;  /* 0x00000022ff22723e */ /* 0x000fe200000010ff */
[-C--:B------:R-:W-:Y:S01]  /*8eb0*/  FMUL R42, R42, R154.reuse ;  /* 0x0000009a2a2a7220 */ /* 0x080fe20000400000 */
[----:B------:R-:W-:Y:S01]  /*8ec0*/  F2FP.BF16.F32.PACK_AB R35, RZ, R35 ;  /* 0x00000023ff23723e */ /* 0x000fe200000010ff */
[----:B------:R-:W-:Y:S01]  /*8ed0*/  @P4 STG.E.U16 desc[UR36][R10.64+0xd2], R143 ;  /* 0x0000d28f0a004986 */ /* 0x000fe2000c101524 */
[C---:B------:R-:W-:Y:S01]  /*8ee0*/  ISETP.GT.AND P4, PT, R0.reuse, 0x71, P0 ;  /* 0x000000710000780c */ /* 0x040fe20000784270 */
[----:B------:R-:W-:Y:S01]  /*8ef0*/  FMUL R43, R43, R154 ;  /* 0x0000009a2b2b7220 */ /* 0x000fe20000400000 */
[----:B------:R-:W-:Y:S01]  /*8f00*/  F2FP.BF16.F32.PACK_AB R36, RZ, R36 ;  /* 0x00000024ff24723e */ /* 0x000fe200000010ff */
[----:B------:R-:W-:Y:S01]  /*8f10*/  @P5 STG.E.U16 desc[UR36][R8.64+0xe0], R144 ;  /* 0x0000e09008005986 */ /* 0x000fe2000c101524 */
[----:B------:R-:W-:Y:S01]  /*8f20*/  ISETP.GT.AND P5, PT, R0, 0x70, P0 ;  /* 0x000000700000780c */ /* 0x000fe200007a4270 */
[----:B------:R-:W-:Y:S01]  /*8f30*/  @P1 IMAD.MOV.U32 R4, RZ, RZ, R8 ;  /* 0x000000ffff041224 */ /* 0x000fe200078e0008 */
[----:B------:R-:W-:Y:S01]  /*8f40*/  F2FP.BF16.F32.PACK_AB R37, RZ, R37 ;  /* 0x00000025ff25723e */ /* 0x000fe200000010ff */
[----:B------:R-:W-:Y:S01]  /*8f50*/  @P1 IMAD.MOV.U32 R5, RZ, RZ, R9 ;  /* 0x000000ffff051224 */ /* 0x000fe200078e0009 */
[----:B------:R-:W-:Y:S01]  /*8f60*/  F2FP.BF16.F32.PACK_AB R38, RZ, R38 ;  /* 0x00000026ff26723e */ /* 0x000fe200000010ff */
[-C--:B------:R-:W-:Y:S01]  /*8f70*/  FMUL R44, R44, R154.reuse ;  /* 0x0000009a2c2c7220 */ /* 0x080fe20000400000 */
[----:B------:R-:W-:Y:S01]  /*8f80*/  F2FP.BF16.F32.PACK_AB R39, RZ, R39 ;  /* 0x00000027ff27723e */ /* 0x000fe200000010ff */
[----:B------:R-:W-:Y:S01]  /*8f90*/  FMUL R45, R45, R154 ;  /* 0x0000009a2d2d7220 */ /* 0x000fe20000400000 */
[----:B------:R0:W-:Y:S01]  /*8fa0*/  @P1 STG.E.U16 desc[UR36][R4.64+0xe2], R145 ;  /* 0x0000e29104001986 */ /* 0x0001e2000c101524 */
[----:B------:R-:W-:Y:S01]  /*8fb0*/  IADD3 R12, P1, P2, R7, R8, R21 ;  /* 0x00000008070c7210 */ /* 0x000fe20007a3e015 */
[----:B------:R-:W-:Y:S01]  /*8fc0*/  FMUL R46, R46, R154 ;  /* 0x0000009a2e2e7220 */ /* 0x000fe20000400000 */
[----:B------:R-:W-:Y:S01]  /*8fd0*/  F2FP.BF16.F32.PACK_AB R40, RZ, R40 ;  /* 0x00000028ff28723e */ /* 0x000fe200000010ff */
[-C--:B------:R-:W-:Y:S01]  /*8fe0*/  FMUL R47, R47, R154.reuse ;  /* 0x0000009a2f2f7220 */ /* 0x080fe20000400000 */
[----:B------:R-:W-:Y:S01]  /*8ff0*/  IADD3.X R13, R6, R9, R15, P1, P2 ;  /* 0x00000009060d7210 */ /* 0x000fe20000fe440f */
[-C--:B------:R-:W-:Y:S01]  /*9000*/  FMUL R48, R48, R154.reuse ;  /* 0x0000009a30307220 */ /* 0x080fe20000400000 */
[----:B------:R-:W-:Y:S01]  /*9010*/  ISETP.GT.AND P1, PT, R3, 0x80, PT ;  /* 0x000000800300780c */ /* 0x000fe20003f24270 */
[-C--:B------:R-:W-:Y:S01]  /*9020*/  FMUL R49, R49, R154.reuse ;  /* 0x0000009a31317220 */ /* 0x080fe20000400000 */
[----:B------:R-:W-:Y:S01]  /*9030*/  ISETP.GT.AND P2, PT, R3, 0x88, PT ;  /* 0x000000880300780c */ /* 0x000fe20003f44270 */
[----:B------:R-:W-:Y:S01]  /*9040*/  FMUL R50, R50, R154 ;  /* 0x0000009a32327220 */ /* 0x000fe20000400000 */
[----:B------:R-:W-:Y:S01]  /*9050*/  F2FP.BF16.F32.PACK_AB R41, RZ, R41 ;  /* 0x00000029ff29723e */ /* 0x000fe200000010ff */
[----:B0-----:R-:W-:Y:S01]  /*9060*/  @P5 IMAD.MOV.U32 R4, RZ, RZ, R10 ;  /* 0x000000ffff045224 */ /* 0x001fe200078e000a */
[----:B------:R-:W-:Y:S01]  /*9070*/  F2FP.BF16.F32.PACK_AB R42, RZ, R42 ;  /* 0x0000002aff2a723e */ /* 0x000fe200000010ff */
[----:B------:R-:W-:Y:S01]  /*9080*/  @P5 IMAD.MOV.U32 R5, RZ, RZ, R11 ;  /* 0x000000ffff055224 */ /* 0x000fe200078e000b */
[----:B------:R-:W-:Y:S01]  /*9090*/  F2FP.BF16.F32.PACK_AB R43, RZ, R43 ;  /* 0x0000002bff2b723e */ /* 0x000fe200000010ff */
[----:B------:R-:W-:Y:S01]  /*90a0*/  FMUL R51, R51, R154 ;  /* 0x0000009a33337220 */ /* 0x000fe20000400000 */
[----:B------:R-:W-:Y:S01]  /*90b0*/  F2FP.BF16.F32.PACK_AB R44, RZ, R44 ;  /* 0x0000002cff2c723e */ /* 0x000fe200000010ff */
[-C--:B------:R-:W-:Y:S01]  /*90c0*/  FMUL R52, R52, R154.reuse ;  /* 0x0000009a34347220 */ /* 0x080fe20000400000 */
[----:B------:R0:W-:Y:S01]  /*90d0*/  @P5 STG.E.U16 desc[UR36][R4.64+0xe0], R146 ;  /* 0x0000e09204005986 */ /* 0x0001e2000c101524 */
[C---:B------:R-:W-:Y:S01]  /*90e0*/  ISETP.GT.AND P5, PT, R0.reuse, 0x78, P3 ;  /* 0x000000780000780c */ /* 0x040fe20001fa4270 */
[-C--:B------:R-:W-:Y:S01]  /*90f0*/  FMUL R53, R53, R154.reuse ;  /* 0x0000009a35357220 */ /* 0x080fe20000400000 */
[C---:B------:R-:W-:Y:S01]  /*9100*/  ISETP.GT.AND P3, PT, R0.reuse, 0x79, P3 ;  /* 0x000000790000780c */ /* 0x040fe20001f64270 */
[----:B------:R-:W-:Y:S01]  /*9110*/  @P4 STG.E.U16 desc[UR36][R10.64+0xe2], R147 ;  /* 0x0000e2930a004986 */ /* 0x000fe2000c101524 */
[----:B------:R-:W-:Y:S01]  /*9120*/  ISETP.GT.AND P4, PT, R0, 0x78, P0 ;  /* 0x000000780000780c */ /* 0x000fe20000784270 */
[-C--:B------:R-:W-:Y:S01]  /*9130*/  FMUL R54, R54, R154.reuse ;  /* 0x0000009a36367220 */ /* 0x080fe20000400000 */
[----:B------:R-:W-:Y:S01]  /*9140*/  ISETP.GT.AND P0, PT, R0, 0x79, P0 ;  /* 0x000000790000780c */ /* 0x000fe20000704270 */
[-C--:B------:R-:W-:Y:S01]  /*9150*/  FMUL R55, R55, R154.reuse ;  /* 0x0000009a37377220 */ /* 0x080fe20000400000 */
[----:B------:R-:W-:Y:S01]  /*9160*/  F2FP.BF16.F32.PACK_AB R45, RZ, R45 ;  /* 0x0000002dff2d723e */ /* 0x000fe200000010ff */
[----:B------:R-:W-:Y:S01]  /*9170*/  FMUL R56, R56, R154 ;  /* 0x0000009a38387220 */ /* 0x000fe20000400000 */
[----:B------:R-:W-:Y:S01]  /*9180*/  F2FP.BF16.F32.PACK_AB R46, RZ, R46 ;  /* 0x0000002eff2e723e */ /* 0x000fe200000010ff */
[----:B------:R-:W-:Y:S01]  /*9190*/  FMUL R57, R57, R154 ;  /* 0x0000009a39397220 */ /* 0x000fe20000400000 */
[----:B------:R-:W-:Y:S01]  /*91a0*/  F2FP.BF16.F32.PACK_AB R47, RZ, R47 ;  /* 0x0000002fff2f723e */ /* 0x000fe200000010ff */
[----:B------:R-:W-:Y:S01]  /*91b0*/  @P5 STG.E.U16 desc[UR36][R8.64+0xf0], R148 ;  /* 0x0000f09408005986 */ /* 0x000fe2000c101524 */
[----:B0-----:R-:W-:Y:S01]  /*91c0*/  IADD3 R4, P5, R21, R8, RZ ;  /* 0x0000000815047210 */ /* 0x001fe20007fbe0ff */
[----:B------:R-:W-:Y:S01]  /*91d0*/  FMUL R58, R58, R154 ;  /* 0x0000009a3a3a7220 */ /* 0x000fe20000400000 */
[----:B------:R-:W-:Y:S01]  /*91e0*/  F2FP.BF16.F32.PACK_AB R48, RZ, R48 ;  /* 0x00000030ff30723e */ /* 0x000fe200000010ff */
[----:B------:R0:W-:Y:S01]  /*91f0*/  @P3 STG.E.U16 desc[UR36][R8.64+0xf2], R149 ;  /* 0x0000f29508003986 */ /* 0x0001e2000c101524 */
[C---:B------:R-:W-:Y:S01]  /*9200*/  ISETP.GT.AND P3, PT, R0.reuse, RZ, P1 ;  /* 0x000000ff0000720c */ /* 0x040fe20000f64270 */
[----:B------:R-:W-:Y:S01]  /*9210*/  IMAD.X R5, R15, 0x1, R9, P5 ;  /* 0x000000010f057824 */ /* 0x000fe200028e0609 */
[C---:B------:R-:W-:Y:S01]  /*9220*/  ISETP.GT.AND P5, PT, R0.reuse, RZ, P2 ;  /* 0x000000ff0000720c */ /* 0x040fe200017a4270 */
        /* <DEDUP_REMOVED lines=8> */
[----:B------:R-:W-:Y:S01]  /*92b0*/  FMUL R61, R61, R154 ;  /* 0x0000009a3d3d7220 */ /* 0x000fe20000400000 */
[----:B------:R-:W-:Y:S01]  /*92c0*/  F2FP.BF16.F32.PACK_AB R51, RZ, R51 ;  /* 0x00000033ff33723e */ /* 0x000fe200000010ff */
[----:B------:R-:W-:Y:S01]  /*92d0*/  @P3 STG.E.U16 desc[UR36][R4.64], R24 ;  /* 0x0000001804003986 */ /* 0x000fe2000c101524 */
[C---:B0-----:R-:W-:Y:S01]  /*92e0*/  IADD3 R8, P3, R7.reuse, R4, RZ ;  /* 0x0000000407087210 */ /* 0x041fe20007f7e0ff */
[----:B------:R-:W-:Y:S01]  /*92f0*/  FMUL R62, R62, R154 ;  /* 0x0000009a3e3e7220 */ /* 0x000fe20000400000 */
[----:B------:R-:W-:Y:S01]  /*9300*/  F2FP.BF16.F32.PACK_AB R52, RZ, R52 ;  /* 0x00000034ff34723e */ /* 0x000fe200000010ff */
[----:B------:R-:W-:Y:S01]  /*9310*/  @P4 STG.E.U16 desc[UR36][R4.64+0x2], R25 ;  /* 0x0000021904004986 */ /* 0x000fe2000c101524 */
[----:B------:R-:W-:Y:S01]  /*9320*/  IADD3 R14, P4, R7, R4, RZ ;  /* 0x00000004070e7210 */ /* 0x000fe20007f9e0ff */
[--C-:B------:R-:W-:Y:S01]  /*9330*/  IMAD.X R9, R6, 0x1, R5.reuse, P3 ;  /* 0x0000000106097824 */ /* 0x100fe200018e0605 */
[----:B------:R-:W-:Y:S01]  /*9340*/  ISETP.GT.AND P3, PT, R0, 0x9, P2 ;  /* 0x000000090000780c */ /* 0x000fe20001764270 */
[-C--:B------:R-:W-:Y:S01]  /*9350*/  FMUL R63, R63, R154.reuse ;  /* 0x0000009a3f3f7220 */ /* 0x080fe20000400000 */
[----:B------:R-:W-:Y:S01]  /*9360*/  F2FP.BF16.F32.PACK_AB R53, RZ, R53 ;  /* 0x00000035ff35723e */ /* 0x000fe200000010ff */
[----:B------:R-:W-:Y:S01]  /*9370*/  IMAD.X R15, R6, 0x1, R5, P4 ;  /* 0x00000001060f7824 */ /* 0x000fe200020e0605 */
[----:B------:R-:W-:Y:S01]  /*9380*/  ISETP.GT.AND P4, PT, R0, 0x8, P1 ;  /* 0x000000080000780c */ /* 0x000fe20000f84270 */
[----:B------:R-:W-:Y:S01]  /*9390*/  FMUL R64, R64, R154 ;  /* 0x0000009a40407220 */ /* 0x000fe20000400000 */
[----:B------:R-:W-:Y:S01]  /*93a0*/  F2FP.BF16.F32.PACK_AB R54, RZ, R54 ;  /* 0x00000036ff36723e */ /* 0x000fe200000010ff */
[-C--:B------:R-:W-:Y:S01]  /*93b0*/  FMUL R65, R65, R154.reuse ;  /* 0x0000009a41417220 */ /* 0x080fe20000400000 */
        /* <DEDUP_REMOVED lines=13> */
[-C--:B------:R-:W-:Y:S01]  /*9490*/  FMUL R70, R70, R154.reuse ;  /* 0x0000009a46467220 */ /* 0x080fe20000400000 */
[----:B------:R-:W-:Y:S01]  /*94a0*/  @P5 STG.E.U16 desc[UR36][R4.64+0x12], R29 ;  /* 0x0000121d04005986 */ /* 0x000fe2000c101524 */
[C---:B------:R-:W-:Y:S01]  /*94b0*/  ISETP.GT.AND P5, PT, R0.reuse, 0x11, P1 ;  /* 0x000000110000780c */ /* 0x040fe20000fa4270 */
[----:B------:R-:W-:Y:S01]  /*94c0*/  FMUL R71, R71, R154 ;  /* 0x0000009a47477220 */ /* 0x000fe20000400000 */
[----:B------:R-:W-:Y:S01]  /*94d0*/  F2FP.BF16.F32.PACK_AB R58, RZ, R58 ;  /* 0x0000003aff3a723e */ /* 0x000fe200000010ff */
[----:B------:R-:W-:Y:S01]  /*94e0*/  @P0 STG.E.U16 desc[UR36][R8.64+0x10], R30 ;  /* 0x0000101e08000986 */ /* 0x000fe2000c101524 */
[----:B------:R-:W-:Y:S01]  /*94f0*/  ISETP.GT.AND P0, PT, R0, 0x10, P2 ;  /* 0x000000100000780c */ /* 0x000fe20001704270 */
        /* <DEDUP_REMOVED lines=11> */
[----:B------:R-:W-:Y:S01]  /*95b0*/  ISETP.GT.AND P5, PT, R0, 0x19, P1 ;  /* 0x000000190000780c */ /* 0x000fe20000fa4270 */
[--C-:B------:R-:W-:Y:S01]  /*95c0*/  @P0 IMAD.MOV.U32 R6, RZ, RZ, R12.reuse ;  /* 0x000000ffff060224 */ /* 0x100fe200078e000c */
[----:B------:R-:W-:Y:S01]  /*95d0*/  @P0 MOV R7, R13 ;  /* 0x0000000d00070202 */ /* 0x000fe20000000f00 */
[----:B------:R-:W-:Y:S01]  /*95e0*/  FMUL R75, R75, R154 ;  /* 0x0000009a4b4b7220 */ /* 0x000fe20000400000 */
[----:B------:R-:W-:Y:S01]  /*95f0*/  F2FP.BF16.F32.PACK_AB R62, RZ, R62 ;  /* 0x0000003eff3e723e */ /* 0x000fe200000010ff */
[-C--:B------:R-:W-:Y:S01]  /*9600*/  FMUL R76, R76, R154.reuse ;  /* 0x0000009a4c4c7220 */ /* 0x080fe20000400000 */
[----:B------:R-:W-:Y:S01]  /*9610*/  F2FP.BF16.F32.PACK_AB R63, RZ, R63 ;  /* 0x0000003fff3f723e */ /* 0x000fe200000010ff */
[----:B------:R0:W-:Y:S01]  /*9620*/  @P0 STG.E.U16 desc[UR36][R6.64+0x20], R34 ;  /* 0x0000202206000986 */ /* 0x0001e2000c101524 */
        /* <DEDUP_REMOVED lines=11> */
[--C-:B0-----:R-:W-:Y:S01]  /*96e0*/  @P3 IMAD.MOV.U32 R6, RZ, RZ, R12.reuse ;  /* 0x000000ffff063224 */ /* 0x101fe200078e000c */
[----:B------:R-:W-:Y:S01]  /*96f0*/  F2FP.BF16.F32.PACK_AB R69, RZ, R69 ;  /* 0x00000045ff45723e */ /* 0x000fe200000010ff */
[--C-:B------:R-:W-:Y:S01]  /*9700*/  @P3 IMAD.MOV.U32 R7, RZ, RZ, R13.reuse ;  /* 0x000000ffff073224 */ /* 0x100fe200078e000d */
[----:B------:R-:W-:Y:S01]  /*9710*/  F2FP.BF16.F32.PACK_AB R70, RZ, R70 ;  /* 0x00000046ff46723e */ /* 0x000fe200000010ff */
[-C--:B------:R-:W-:Y:S01]  /*9720*/  FMUL R82, R82, R154.reuse ;  /* 0x0000009a52527220 */ /* 0x080fe20000400000 */
[----:B------:R-:W-:Y:S01]  /*9730*/  F2FP.BF16.F32.PACK_AB R71, RZ, R71 ;  /* 0x00000047ff47723e */ /* 0x000fe200000010ff */
[-C--:B------:R-:W-:Y:S01]  /*9740*/  FMUL R83, R83, R154.reuse ;  /* 0x0000009a53537220 */ /* 0x080fe20000400000 */
[----:B------:R0:W-:Y:S01]  /*9750*/  @P3 STG.E.U16 desc[UR36][R6.64+0x22], R35 ;  /* 0x0000222306003986 */ /* 0x0001e2000c101524 */
        /* <DEDUP_REMOVED lines=11> */
[----:B0-----:R-:W-:Y:S01]  /*9810*/  @P0 IMAD.MOV.U32 R6, RZ, RZ, R12 ;  /* 0x000000ffff060224 */ /* 0x001fe200078e000c */
[----:B------:R-:W-:Y:S01]  /*9820*/  F2FP.BF16.F32.PACK_AB R75, RZ, R75 ;  /* 0x0000004bff4b723e */ /* 0x000fe200000010ff */
[----:B------:R-:W-:Y:S01]  /*9830*/  @P0 IMAD.MOV.U32 R7, RZ, RZ, R13 ;  /* 0x000000ffff070224 */ /* 0x000fe200078e000d */
[----:B------:R-:W-:Y:S01]  /*9840*/  F2FP.BF16.F32.PACK_AB R76, RZ, R76 ;  /* 0x0000004cff4c723e */ /* 0x000fe200000010ff */
[----:B------:R-:W-:Y:S01]  /*9850*/  FMUL R87, R87, R154 ;  /* 0x0000009a57577220 */ /* 0x000fe20000400000 */
[----:B------:R-:W-:-:S02]  /*9860*/  F2FP.BF16.F32.PACK_AB R77, RZ, R77 ;  /* 0x0000004dff4d723e */ /* 0x000fc400000010ff */
[----:B------:R0:W-:Y:S01]  /*9870*/  @P0 STG.E.U16 desc[UR36][R6.64+0x30], R38 ;  /* 0x0000302606000986 */ /* 0x0001e2000c101524 */
[----:B------:R-:W-:Y:S02]  /*9880*/  ISETP.GT.AND P0, PT, R0, 0x20, P2 ;  /* 0x000000200000780c */ /* 0x000fe40001704270 */
[----:B------:R-:W-:Y:S02]  /*9890*/  F2FP.BF16.F32.PACK_AB R78, RZ, R78 ;  /* 0x0000004eff4e723e */ /* 0x000fe400000010ff */
[----:B------:R-:W-:Y:S02]  /*98a0*/  F2FP.BF16.F32.PACK_AB R79, RZ, R79 ;  /* 0x0000004fff4f723e */ /* 0x000fe400000010ff */
[----:B------:R-:W-:Y:S02]  /*98b0*/  F2FP.BF16.F32.PACK_AB R80, RZ, R80 ;  /* 0x00000050ff50723e */ /* 0x000fe400000010ff */
[----:B------:R-:W-:Y:S02]  /*98c0*/  F2FP.BF16.F32.PACK_AB R81, RZ, R81 ;  /* 0x00000051ff51723e */ /* 0x000fe400000010ff */
[----:B------:R-:W-:Y:S01]  /*98d0*/  F2FP.BF16.F32.PACK_AB R82, RZ, R82 ;  /* 0x00000052ff52723e */ /* 0x000fe200000010ff */
[----:B0-----:R-:W-:Y:S01]  /*98e0*/  @P3 IMAD.MOV.U32 R6, RZ, RZ, R12 ;  /* 0x000000ffff063224 */ /* 0x001fe200078e000c */
[----:B------:R-:W-:Y:S01]  /*98f0*/  F2FP.BF16.F32.PACK_AB R83, RZ, R83 ;  /* 0x00000053ff53723e */ /* 0x000fe200000010ff */
[----:B------:R-:W-:Y:S01]  /*9900*/  @P3 IMAD.MOV.U32 R7, RZ, RZ, R13 ;  /* 0x000000ffff073224 */ /* 0x000fe200078e000d */
[----:B------:R-:W-:-:S02]  /*9910*/  F2FP.BF16.F32.PACK_AB R84, RZ, R84 ;  /* 0x00000054ff54723e */ /* 0x000fc400000010ff */
[----:B------:R-:W-:Y:S02]  /*9920*/  F2FP.BF16.F32.PACK_AB R85, RZ, R85 ;  /* 0x00000055ff55723e */ /* 0x000fe400000010ff */
[----:B------:R0:W-:Y:S01]  /*9930*/  @P3 STG.E.U16 desc[UR36][R6.64+0x32], R39 ;  /* 0x0000322706003986 */ /* 0x0001e2000c101524 */
[C---:B------:R-:W-:Y:S02]  /*9940*/  ISETP.GT.AND P3, PT, R0.reuse, 0x21, P2 ;  /* 0x000000210000780c */ /* 0x040fe40001764270 */
[----:B------:R-:W-:Y:S01]  /*9950*/  F2FP.BF16.F32.PACK_AB R86, RZ, R86 ;  /* 0x00000056ff56723e */ /* 0x000fe200000010ff */
[----:B------:R-:W-:Y:S01]  /*9960*/  @P4 STG.E.U16 desc[UR36][R4.64+0x40], R40 ;  /* 0x0000402804004986 */ /* 0x000fe2000c101524 */
[C---:B------:R-:W-:Y:S02]  /*9970*/  ISETP.GT.AND P4, PT, R0.reuse, 0x28, P1 ;  /* 0x000000280000780c */ /* 0x040fe40000f84270 */
[----:B------:R-:W-:Y:S01]  /*9980*/  F2FP.BF16.F32.PACK_AB R87, RZ, R87 ;  /* 0x00000057ff57723e */ /* 0x000fe200000010ff */
[----:B------:R-:W-:Y:S01]  /*9990*/  @P5 STG.E.U16 desc[UR36][R4.64+0x42], R41 ;  /* 0x0000422904005986 */ /* 0x000fe2000c101524 */
[----:B------:R-:W-:Y:S01]  /*99a0*/  ISETP.GT.AND P5, PT, R0, 0x29, P1 ;  /* 0x000000290000780c */ /* 0x000fe20000fa4270 */
[----:B0-----:R-:W-:-:S02]  /*99b0*/  @P0 IMAD.MOV.U32 R6, RZ, RZ, R12 ;  /* 0x000000ffff060224 */ /* 0x001fc400078e000c */
[----:B------:R-:W-:-:S05]  /*99c0*/  @P0 IMAD.MOV.U32 R7, RZ, RZ, R13 ;  /* 0x000000ffff070224 */ /* 0x000fca00078e000d */
[----:B------:R0:W-:Y:S01]  /*99d0*/  @P0 STG.E.U16 desc[UR36][R6.64+0x40], R42 ;  /* 0x0000402a06000986 */ /* 0x0001e2000c101524 */
[----:B------:R-:W-:Y:S02]  /*99e0*/  ISETP.GT.AND P0, PT, R0, 0x28, P2 ;  /* 0x000000280000780c */ /* 0x000fe40001704270 */
[----:B0-----:R-:W-:Y:S01]  /*99f0*/  @P3 MOV R6, R12 ;  /* 0x0000000c00063202 */ /* 0x001fe20000000f00 */
[----:B------:R-:W-:-:S05]  /*9a00*/  @P3 IMAD.MOV.U32 R7, RZ, RZ, R13 ;  /* 0x000000ffff073224 */ /* 0x000fca00078e000d */
[----:B------:R0:W-:Y:S01]  /*9a10*/  @P3 STG.E.U16 desc[UR36][R6.64+0x42], R43 ;  /* 0x0000422b06003986 */ /* 0x0001e2000c101524 */
[----:B------:R-:W-:-:S03]  /*9a20*/  ISETP.GT.AND P3, PT, R0, 0x29, P2 ;  /* 0x000000290000780c */ /* 0x000fc60001764270 */
[----:B------:R-:W-:Y:S01]  /*9a30*/  @P4 STG.E.U16 desc[UR36][R4.64+0x50], R44 ;  /* 0x0000502c04004986 */ /* 0x000fe2000c101524 */
[----:B------:R-:W-:-:S03]  /*9a40*/  ISETP.GT.AND P4, PT, R0, 0x30, P1 ;  /* 0x000000300000780c */ /* 0x000fc60000f84270 */
[----:B------:R-:W-:Y:S01]  /*9a50*/  @P5 STG.E.U16 desc[UR36][R4.64+0x52], R45 ;  /* 0x0000522d04005986 */ /* 0x000fe2000c101524 */
[----:B------:R-:W-:Y:S01]  /*9a60*/  ISETP.GT.AND P5, PT, R0, 0x31, P1 ;  /* 0x000000310000780c */ /* 0x000fe20000fa4270 */
[----:B0-----:R-:W-:Y:S02]  /*9a70*/  @P0 IMAD.MOV.U32 R6, RZ, RZ, R12 ;  /* 0x000000ffff060224 */ /* 0x001fe400078e000c */
[----:B------:R-:W-:-:S05]  /*9a80*/  @P0 IMAD.MOV.U32 R7, RZ, RZ, R13 ;  /* 0x000000ffff070224 */ /* 0x000fca00078e000d */
[----:B------:R0:W-:Y:S01]  /*9a90*/  @P0 STG.E.U16 desc[UR36][R6.64+0x50], R46 ;  /* 0x0000502e06000986 */ /* 0x0001e2000c101524 */
[----:B------:R-:W-:Y:S01]  /*9aa0*/  ISETP.GT.AND P0, PT, R0, 0x30, P2 ;  /* 0x000000300000780c */ /* 0x000fe20001704270 */
[----:B0-----:R-:W-:Y:S02]  /*9ab0*/  @P3 IMAD.MOV.U32 R6, RZ, RZ, R12 ;  /* 0x000000ffff063224 */ /* 0x001fe400078e000c */
        /* <DEDUP_REMOVED lines=11> */
[----:B0-----:R-:W-:Y:S01]  /*9b70*/  @P3 IMAD.MOV.U32 R6, RZ, RZ, R12 ;  /* 0x000000ffff063224 */ /* 0x001fe200078e000c */
[----:B------:R-:W-:-:S05]  /*9b80*/  @P3 MOV R7, R13 ;  /* 0x0000000d00073202 */ /* 0x000fca0000000f00 */
        /* <DEDUP_REMOVED lines=29> */
[----:B------:R-:W-:Y:S02]  /*9d60*/  ISETP.GT.AND P5, PT, R0, 0x51, P1 ;  /* 0x000000510000780c */ /* 0x000fe40000fa4270 */
[----:B0-----:R-:W-:Y:S01]  /*9d70*/  @P0 MOV R6, R12 ;  /* 0x0000000c00060202 */ /* 0x001fe20000000f00 */
        /* <DEDUP_REMOVED lines=23> */
[----:B0-----:R-:W-:Y:S01]  /*9ef0*/  @P0 IMAD.MOV.U32 R6, RZ, RZ, R12 ;  /* 0x000000ffff060224 */ /* 0x001fe200078e000c */
[----:B------:R-:W-:-:S05]  /*9f00*/  @P0 MOV R7, R13 ;  /* 0x0000000d00070202 */ /* 0x000fca0000000f00 */
        /* <DEDUP_REMOVED lines=25> */
[----:B------:R-:W-:Y:S02]  /*a0a0*/  ISETP.GT.AND P0, PT, R0, 0x70, P2 ;  /* 0x000000700000780c */ /* 0x000fe40001704270 */
[----:B0-----:R-:W-:Y:S01]  /*a0b0*/  @P3 MOV R6, R12 ;  /* 0x0000000c00063202 */ /* 0x001fe20000000f00 */
[----:B------:R-:W-:-:S05]  /*a0c0*/  @P3 IMAD.MOV.U32 R7, RZ, RZ, R13 ;  /* 0x000000ffff073224 */ /* 0x000fca00078e000d */
[----:B------:R0:W-:Y:S01]  /*a0d0*/  @P3 STG.E.U16 desc[UR36][R6.64+0xd2], R79 ;  /* 0x0000d24f06003986 */ /* 0x0001e2000c101524 */
[C---:B------:R-:W-:Y:S02]  /*a0e0*/  ISETP.GT.AND P3, PT, R0.reuse, 0x78, P1 ;  /* 0x000000780000780c */ /* 0x040fe40000f64270 */
[C---:B------:R-:W-:Y:S01]  /*a0f0*/  ISETP.GT.AND P1, PT, R0.reuse, 0x79, P1 ;  /* 0x000000790000780c */ /* 0x040fe20000f24270 */
[----:B------:R-:W-:Y:S01]  /*a100*/  @P4 STG.E.U16 desc[UR36][R4.64+0xe0], R80 ;  /* 0x0000e05004004986 */ /* 0x000fe2000c101524 */
[----:B------:R-:W-:-:S03]  /*a110*/  ISETP.GT.AND P4, PT, R0, 0x71, P2 ;  /* 0x000000710000780c */ /* 0x000fc60001784270 */
[----:B------:R-:W-:Y:S01]  /*a120*/  @P5 STG.E.U16 desc[UR36][R4.64+0xe2], R81 ;  /* 0x0000e25104005986 */ /* 0x000fe2000c101524 */
[C---:B------:R-:W-:Y:S02]  /*a130*/  ISETP.GT.AND P5, PT, R0.reuse, 0x78, P2 ;  /* 0x000000780000780c */ /* 0x040fe400017a4270 */
[----:B------:R-:W-:Y:S01]  /*a140*/  ISETP.GT.AND P2, PT, R0, 0x79, P2 ;  /* 0x000000790000780c */ /* 0x000fe20001744270 */
[----:B0-----:R-:W-:Y:S02]  /*a150*/  @P0 IMAD.MOV.U32 R6, RZ, RZ, R12 ;  /* 0x000000ffff060224 */ /* 0x001fe400078e000c */
[----:B------:R-:W-:-:S05]  /*a160*/  @P0 IMAD.MOV.U32 R7, RZ, RZ, R13 ;  /* 0x000000ffff070224 */ /* 0x000fca00078e000d */
[----:B------:R0:W-:Y:S02]  /*a170*/  @P0 STG.E.U16 desc[UR36][R6.64+0xe0], R82 ;  /* 0x0000e05206000986 */ /* 0x0001e4000c101524 */
[----:B0-----:R-:W-:Y:S02]  /*a180*/  @P4 IMAD.MOV.U32 R6, RZ, RZ, R12 ;  /* 0x000000ffff064224 */ /* 0x001fe400078e000c */
[----:B------:R-:W-:-:S05]  /*a190*/  @P4 IMAD.MOV.U32 R7, RZ, RZ, R13 ;  /* 0x000000ffff074224 */ /* 0x000fca00078e000d */
[----:B------:R-:W-:Y:S04]  /*a1a0*/  @P4 STG.E.U16 desc[UR36][R6.64+0xe2], R83 ;  /* 0x0000e25306004986 */ /* 0x000fe8000c101524 */
[----:B------:R-:W-:Y:S04]  /*a1b0*/  @P3 STG.E.U16 desc[UR36][R4.64+0xf0], R84 ;  /* 0x0000f05404003986 */ /* 0x000fe8000c101524 */
[----:B------:R0:W-:Y:S02]  /*a1c0*/  @P1 STG.E.U16 desc[UR36][R4.64+0xf2], R85 ;  /* 0x0000f25504001986 */ /* 0x0001e4000c101524 */
[----:B0-----:R-:W-:-:S02]  /*a1d0*/  @P5 IMAD.MOV.U32 R4, RZ, RZ, R12 ;  /* 0x000000ffff045224 */ /* 0x001fc400078e000c */
[----:B------:R-:W-:-:S05]  /*a1e0*/  @P5 IMAD.MOV.U32 R5, RZ, RZ, R13 ;  /* 0x000000ffff055224 */ /* 0x000fca00078e000d */
[----:B------:R0:W-:Y:S04]  /*a1f0*/  @P5 STG.E.U16 desc[UR36][R4.64+0xf0], R86 ;  /* 0x0000f05604005986 */ /* 0x0001e8000c101524 */
[----:B------:R0:W-:Y:S02]  /*a200*/  @P2 STG.E.U16 desc[UR36][R12.64+0xf2], R87 ;  /* 0x0000f2570c002986 */ /* 0x0001e4000c101524 */
.L_x_280:
[----:B------:R-:W-:Y:S05]  /*a210*/  BSYNC B0 ;  /* 0x0000000000007941 */ /* 0x000fea0003800000 */
.L_x_28:
[----:B------:R-:W-:Y:S01]  /*a220*/  ULDC UR4, c[0x0][0xc] ;  /* 0x0000030000047ab9 */ /* 0x000fe20000000800 */
[----:B------:R-:W-:Y:S01]  /*a230*/  ULDC UR5, c[0x0][0x10] ;  /* 0x0000040000057ab9 */ /* 0x000fe20000000800 */
[----:B0-----:R-:W0:Y:S01]  /*a240*/  LDC R3, c[0x0][0x14] ;  /* 0x00000500ff037b82 */ /* 0x001e220000000800 */
[----:B------:R-:W-:Y:S01]  /*a250*/  UIMAD.WIDE.U32 UR4, UR4, UR5, URZ ;  /* 0x00000005040472a5 */ /* 0x000fe2000f8e003f */
[----:B------:R-:W-:Y:S01]  /*a260*/  PRMT R0, RZ, 0x7610, R0 ;  /* 0x00007610ff007816 */ /* 0x000fe20000000000 */
[----:B------:R-:W-:Y:S01]  /*a270*/  IMAD.MOV.U32 R23, RZ, RZ, -0x1 ;  /* 0xffffffffff177424 */ /* 0x000fe200078e00ff */
[----:B------:R-:W-:-:S03]  /*a280*/  MOV R153, 0xffffffff ;  /* 0xffffffff00997802 */ /* 0x000fc60000000f00 */
[----:B0-----:R-:W-:-:S04]  /*a290*/  IMAD.WIDE.U32 R16, R3, UR4, R16 ;  /* 0x0000000403107c25 */ /* 0x001fc8000f8e0010 */
[----:B------:R-:W-:Y:S01]  /*a2a0*/  IMAD R3, R3, UR5, RZ ;  /* 0x0000000503037c24 */ /* 0x000fe2000f8e02ff */
[----:B------:R-:W-:Y:S02]  /*a2b0*/  ULDC.64 UR4, c[0x0][0x650] ;  /* 0x0001940000047ab9 */ /* 0x000fe40000000a00 */
[----:B------:R-:W-:Y:S01]  /*a2c0*/  ISETP.GE.U32.AND P0, PT, R16, UR4, PT ;  /* 0x0000000410007c0c */ /* 0x000fe2000bf06070 */
[----:B------:R-:W-:-:S05]  /*a2d0*/  IMAD.IADD R17, R17, 0x1, R3 ;  /* 0x0000000111117824 */ /* 0x000fca00078e0203 */
[----:B------:R-:W-:-:S13]  /*a2e0*/  ISETP.GE.U32.AND.EX P0, PT, R17, UR5, PT, P0 ;  /* 0x0000000511007c0c */ /* 0x000fda000bf06100 */
[----:B------:R-:W-:Y:S05]  /*a2f0*/  @P0 BRA `(.L_x_281) ;  /* 0x0000000400640947 */ /* 0x000fea0003800000 */
[----:B------:R-:W0:Y:S01]  /*a300*/  S2R R12, SR_CTAID.X ;  /* 0x00000000000c7919 */ /* 0x000e220000002500 */
[----:B-12---:R-:W1:Y:S01]  /*a310*/  LDC.64 R10, c[0x0][0x628] ;  /* 0x00018a00ff0a7b82 */ /* 0x006e620000000a00 */
[----:B------:R-:W-:Y:S01]  /*a320*/  ULDC UR4, c[0x0][0x150] ;  /* 0x0000540000047ab9 */ /* 0x000fe20000000800 */
[----:B------:R-:W-:Y:S01]  /*a330*/  IMAD.MOV.U32 R8, RZ, RZ, R16 ;  /* 0x000000ffff087224 */ /* 0x000fe200078e0010 */
[----:B------:R-:W2:Y:S01]  /*a340*/  S2R R24, SR_CTAID.Y ;  /* 0x0000000000187919 */ /* 0x000ea20000002600 */
[----:B------:R-:W-:-:S04]  /*a350*/  IMAD.MOV.U32 R9, RZ, RZ, R17 ;  /* 0x000000ffff097224 */ /* 0x000fc800078e0011 */
[----:B------:R-:W2:Y:S08]  /*a360*/  LDC R21, c[0x0][0x144] ;  /* 0x00005100ff157b82 */ /* 0x000eb00000000800 */
[----:B------:R-:W2:Y:S08]  /*a370*/  LDC R0, c[0x0][0x630] ;  /* 0x00018c00ff007b82 */ /* 0x000eb00000000800 */
[----:B------:R-:W2:Y:S01]  /*a380*/  LDC.64 R14, c[0x0][0x620] ;  /* 0x00018800ff0e7b82 */ /* 0x000ea20000000a00 */
[----:B-1----:R-:W-:-:S04]  /*a390*/  ISETP.NE.U32.AND P0, PT, R10, RZ, PT ;  /* 0x000000ff0a00720c */ /* 0x002fc80003f05070 */
[----:B------:R-:W-:Y:S02]  /*a3a0*/  ISETP.NE.AND.EX P0, PT, R11, RZ, PT, P0 ;  /* 0x000000ff0b00720c */ /* 0x000fe40003f05300 */
[----:B0-----:R-:W-:-:S05]  /*a3b0*/  I2FP.F32.U32 R3, R12 ;  /* 0x0000000c00037245 */ /* 0x001fca0000201000 */
[----:B------:R-:W-:-:S04]  /*a3c0*/  FMUL R3, R3, UR4 ;  /* 0x0000000403037c20 */ /* 0x000fc80008400000 */
[----:B------:R0:W1:Y:S02]  /*a3d0*/  F2I.U32.TRUNC.NTZ R20, R3 ;  /* 0x0000000300147305 */ /* 0x000064000020f000 */
[----:B------:R-:W-:Y:S05]  /*a3e0*/  @!P0 BRA `(.L_x_282) ;  /* 0x0000000000288947 */ /* 0x000fea0003800000 */
[----:B0-----:R-:W0:Y:S02]  /*a3f0*/  LDC R3, c[0x0][0x634] ;  /* 0x00018d00ff037b82 */ /* 0x001e240000000800 */
        /* <DEDUP_REMOVED lines=9> */
.L_x_282:
[----:B------:R-:W3:Y:S01]  /*a490*/  LDC.64 R28, c[0x0][0x640] ;  /* 0x00019000ff1c7b82 */ /* 0x000ee20000000a00 */
[-CC-:B--2---:R-:W-:Y:S01]  /*a4a0*/  SHF.R.U64 R23, R8, R0.reuse, R9.reuse ;  /* 0x0000000008177219 */ /* 0x184fe20000001209 */
[----:B-1----:R-:W-:Y:S01]  /*a4b0*/  IMAD.MOV R20, RZ, RZ, -R20 ;  /* 0x000000ffff147224 */ /* 0x002fe200078e0a14 */
[----:B------:R-:W-:Y:S01]  /*a4c0*/  SHF.R.U32.HI R0, RZ, R0, R9 ;  /* 0x00000000ff007219 */ /* 0x000fe20000011609 */
[----:B------:R-:W-:Y:S01]  /*a4d0*/  ULDC UR4, c[0x0][0x154] ;  /* 0x0000550000047ab9 */ /* 0x000fe20000000800 */
[----:B0-----:R-:W-:Y:S01]  /*a4e0*/  IADD3 R3, P0, RZ, -R23, RZ ;  /* 0x80000017ff037210 */ /* 0x001fe20007f1e0ff */
[----:B------:R-:W-:Y:S02]  /*a4f0*/  IMAD R21, R21, R20, R12 ;  /* 0x0000001415157224 */ /* 0x000fe400078e020c */
[----:B------:R-:W0:Y:S01]  /*a500*/  LDC R6, c[0x0][0x618] ;  /* 0x00018600ff067b82 */ /* 0x000e220000000800 */
[----:B------:R-:W-:Y:S02]  /*a510*/  IMAD.MOV.U32 R7, RZ, RZ, 0x1 ;  /* 0x00000001ff077424 */ /* 0x000fe400078e00ff */
[----:B------:R-:W-:-:S04]  /*a520*/  IMAD.X R5, RZ, RZ, ~R0, P0 ;  /* 0x000000ffff057224 */ /* 0x000fc800000e0e00 */
[-C--:B------:R-:W-:Y:S01]  /*a530*/  IMAD R0, R5, R14.reuse, RZ ;  /* 0x0000000e05007224 */ /* 0x080fe200078e02ff */
[----:B------:R-:W1:Y:S01]  /*a540*/  LDC R8, c[0x0][0x608] ;  /* 0x00018200ff087b82 */ /* 0x000e620000000800 */
[----:B------:R-:W-:-:S04]  /*a550*/  IMAD.WIDE.U32 R4, R3, R14, R16 ;  /* 0x0000000e03047225 */ /* 0x000fc800078e0010 */
[----:B------:R-:W-:Y:S01]  /*a560*/  IMAD R3, R3, R15, R0 ;  /* 0x0000000f03037224 */ /* 0x000fe200078e0200 */
[----:B------:R-:W-:Y:S02]  /*a570*/  I2FP.F32.U32 R0, R24 ;  /* 0x0000001800007245 */ /* 0x000fe40000201000 */
[----:B------:R-:W2:Y:S01]  /*a580*/  LDC R26, c[0x0][0x658] ;  /* 0x00019600ff1a7b82 */ /* 0x000ea20000000800 */
[----:B---3--:R-:W-:Y:S02]  /*a590*/  ISETP.NE.U32.AND P0, PT, R28, RZ, PT ;  /* 0x000000ff1c00720c */ /* 0x008fe40003f05070 */
[----:B------:R-:W-:Y:S01]  /*a5a0*/  IADD3 R3, R5, R3, RZ ;  /* 0x0000000305037210 */ /* 0x000fe20007ffe0ff */
[----:B------:R-:W-:Y:S01]  /*a5b0*/  FMUL R0, R0, UR4 ;  /* 0x0000000400007c20 */ /* 0x000fe20008400000 */
[----:B------:R-:W-:Y:S01]  /*a5c0*/  ISETP.NE.AND.EX P0, PT, R29, RZ, PT, P0 ;  /* 0x000000ff1d00720c */ /* 0x000fe20003f05300 */
[----:B------:R-:W-:Y:S02]  /*a5d0*/  IMAD.MOV.U32 R5, RZ, RZ, -0x1 ;  /* 0xffffffffff057424 */ /* 0x000fe400078e00ff */
[----:B------:R-:W3:Y:S01]  /*a5e0*/  LDC R15, c[0x0][0x148] ;  /* 0x00005200ff0f7b82 */ /* 0x000ee20000000800 */
[-CC-:B0-----:R-:W-:Y:S01]  /*a5f0*/  SHF.R.U64 R12, R4, R6.reuse, R3.reuse ;  /* 0x00000006040c7219 */ /* 0x181fe20000001203 */
[----:B------:R0:W0:Y:S01]  /*a600*/  F2I.U32.TRUNC.NTZ R13, R0 ;  /* 0x00000000000d7305 */ /* 0x000022000020f000 */
[----:B------:R-:W-:-:S05]  /*a610*/  SHF.R.U32.HI R3, RZ, R6, R3 ;  /* 0x00000006ff037219 */ /* 0x000fca0000011603 */
[----:B------:R-:W0:Y:S01]  /*a620*/  LDC R20, c[0x0][0x600] ;  /* 0x00018000ff147b82 */ /* 0x000e220000000800 */
[-CC-:B-1----:R-:W-:Y:S02]  /*a630*/  SHF.R.U64 R10, R12, R8.reuse, R3.reuse ;  /* 0x000000080c0a7219 */ /* 0x182fe40000001203 */
[----:B------:R-:W-:-:S05]  /*a640*/  SHF.R.U32.HI R3, RZ, R8, R3 ;  /* 0x00000008ff037219 */ /* 0x000fca0000011603 */
[----:B------:R-:W1:Y:S01]  /*a650*/  LDC R27, c[0x0][0x648] ;  /* 0x00019200ff1b7b82 */ /* 0x000e620000000800 */
[-C--:B--2---:R-:W-:Y:S02]  /*a660*/  SHF.L.U32 R4, R5, R26.reuse, RZ ;  /* 0x0000001a05047219 */ /* 0x084fe400000006ff */
[--C-:B------:R-:W-:Y:S02]  /*a670*/  SHF.R.U64 R14, R10, R26, R3.reuse ;  /* 0x0000001a0a0e7219 */ /* 0x100fe40000001203 */
[----:B------:R-:W-:Y:S02]  /*a680*/  LOP3.LUT R25, RZ, R4, RZ, 0x33, !PT ;  /* 0x00000004ff197212 */ /* 0x000fe400078e33ff */
[-C--:B------:R-:W-:Y:S01]  /*a690*/  SHF.R.U32.HI R5, RZ, R26.reuse, R3 ;  /* 0x0000001aff057219 */ /* 0x080fe20000011603 */
[----:B------:R-:W2:Y:S01]  /*a6a0*/  LDC R30, c[0x0][0x638] ;  /* 0x00018e00ff1e7b82 */ /* 0x000ea20000000800 */
[----:B------:R-:W-:Y:S01]  /*a6b0*/  SHF.L.U32 R152, R7, R26, RZ ;  /* 0x0000001a07987219 */ /* 0x000fe200000006ff */
[----:B------:R-:W-:-:S06]  /*a6c0*/  IMAD.MOV.U32 R4, RZ, RZ, R14 ;  /* 0x000000ffff047224 */ /* 0x000fcc00078e000e */
[----:B------:R-:W0:Y:S01]  /*a6d0*/  LDC R31, c[0x0][0x610] ;  /* 0x00018400ff1f7b82 */ /* 0x000e220000000800 */
[----:B------:R-:W-:Y:S05]  /*a6e0*/  @!P0 BRA `(.L_x_283) ;  /* 0x0000000000288947 */ /* 0x000fea0003800000 */
[----:B------:R-:W4:Y:S02]  /*a6f0*/  LDC R3, c[0x0][0x64c] ;  /* 0x00019300ff037b82 */ /* 0x000f240000000800 */
[----:B----4-:R-:W-:-:S05]  /*a700*/  IADD3 R3, P0, R14, R3, RZ ;  /* 0x000000030e037210 */ /* 0x010fca0007f1e0ff */
        /* <DEDUP_REMOVED lines=8> */
.L_x_283:
[----:B------:R-:W-:Y:S01]  /*a790*/  ISETP.NE.AND P0, PT, R2, 0x1, PT ;  /* 0x000000010200780c */ /* 0x000fe20003f05270 */
[----:B0-----:R-:W-:Y:S01]  /*a7a0*/  VIADD R7, R20, 0xffffffff ;  /* 0xffffffff14077836 */ /* 0x001fe20000000000 */
[----:B-1----:R-:W-:Y:S01]  /*a7b0*/  SHF.R.U64 R0, R4, R27, R5 ;  /* 0x0000001b04007219 */ /* 0x002fe20000001205 */
[----:B------:R-:W-:Y:S01]  /*a7c0*/  IMAD.MOV R13, RZ, RZ, -R13 ;  /* 0x000000ffff0d7224 */ /* 0x000fe200078e0a0d */
[----:B------:R-:W-:Y:S01]  /*a7d0*/  LOP3.LUT R5, R10, R25, RZ, 0xc0, !PT ;  /* 0x000000190a057212 */ /* 0x000fe200078ec0ff */
[----:B------:R-:W-:Y:S01]  /*a7e0*/  IMAD.MOV.U32 R4, RZ, RZ, 0x1 ;  /* 0x00000001ff047424 */ /* 0x000fe200078e00ff */
[----:B------:R-:W-:-:S03]  /*a7f0*/  IADD3 R3, -R0, RZ, RZ ;  /* 0x000000ff00037210 */ /* 0x000fc60007ffe1ff */
[----:B------:R-:W-:Y:S01]  /*a800*/  IMAD R152, R152, R0, R5 ;  /* 0x0000000098987224 */ /* 0x000fe200078e0205 */
[----:B------:R-:W-:Y:S01]  /*a810*/  LOP3.LUT R5, R12, R7, RZ, 0xc0, !PT ;  /* 0x000000070c057212 */ /* 0x000fe200078ec0ff */
[----:B--2---:R-:W-:Y:S02]  /*a820*/  IMAD R0, R3, R30, R14 ;  /* 0x0000001e03007224 */ /* 0x004fe400078e020e */
[----:B---3--:R-:W-:Y:S02]  /*a830*/  @P0 IMAD R21, R15, R13, R24 ;  /* 0x0000000d0f150224 */ /* 0x008fe400078e0218 */
[----:B------:R-:W-:Y:S01]  /*a840*/  IMAD R3, R0, R20, R5 ;  /* 0x0000001400037224 */ /* 0x000fe200078e0205 */
[----:B------:R-:W-:Y:S01]  /*a850*/  PRMT R0, R4, 0x7610, R0 ;  /* 0x0000761004007816 */ /* 0x000fe20000000000 */
[----:B------:R-:W-:-:S05]  /*a860*/  IMAD R152, R152, R31, R21 ;  /* 0x0000001f98987224 */ /* 0x000fca00078e0215 */
[----:B------:R-:W-:Y:S02]  /*a870*/  SEL R153, R3, R152, !P0 ;  /* 0x0000009803997207 */ /* 0x000fe40004000000 */
[----:B------:R-:W-:-:S07]  /*a880*/  SEL R152, R152, R3, !P0 ;  /* 0x0000000398987207 */ /* 0x000fce0004000000 */
.L_x_281:
[----:B------:R-:W-:-:S13]  /*a890*/  LOP3.LUT P0, RZ, R0, 0xff, RZ, 0xc0, !PT ;  /* 0x000000ff00ff7812 */ /* 0x000fda000780c0ff */
[----:B------:R-:W-:Y:S05]  /*a8a0*/  @P0 BRA `(.L_x_284) ;  /* 0xffffff6400980947 */ /* 0x000fea000383ffff */
[----:B------:R-:W-:Y:S05]  /*a8b0*/  EXIT ;  /* 0x000000000000794d */ /* 0x000fea0003800000 */
.L_x_3:
[----:B0-----:R-:W-:Y:S01]  /*a8c0*/  ULDC.64 UR4, c[0x0][0x650] ;  /* 0x0001940000047ab9 */ /* 0x001fe20000000a00 */
[----:B------:R-:W-:Y:S01]  /*a8d0*/  PRMT R6, RZ, 0x7610, R6 ;  /* 0x00007610ff067816 */ /* 0x000fe20000000006 */
[----:B------:R-:W-:Y:S01]  /*a8e0*/  IMAD.MOV.U32 R7, RZ, RZ, -0x1 ;  /* 0xffffffffff077424 */ /* 0x000fe200078e00ff */
[----:B------:R-:W-:Y:S01]  /*a8f0*/  ISETP.GE.U32.AND P0, PT, R16, UR4, PT ;  /* 0x0000000410007c0c */ /* 0x000fe2000bf06070 */
[----:B------:R-:W-:Y:S02]  /*a900*/  IMAD.MOV.U32 R9, RZ, RZ, -0x1 ;  /* 0xffffffffff097424 */ /* 0x000fe400078e00ff */
[----:B------:R-:W-:Y:S01]  /*a910*/  IMAD.MOV.U32 R8, RZ, RZ, -0x1 ;  /* 0xffffffffff087424 */ /* 0x000fe200078e00ff */
        /* <DEDUP_REMOVED lines=15> */
[----:B------:R-:W-:Y:S01]  /*aa10*/  IMAD.WIDE.U32 R6, R11, R12, RZ ;  /* 0x0000000c0b067225 */ /* 0x000fe200078e00ff */
[----:B------:R-:W-:-:S03]  /*aa20*/  MOV R10, R9 ;  /* 0x00000009000a7202 */ /* 0x000fc60000000f00 */
[----:B------:R-:W-:Y:S01]  /*aa30*/  IMAD.X R11, RZ, RZ, RZ, P0 ;  /* 0x000000ffff0b7224 */ /* 0x000fe200000e06ff */
[----:B------:R-:W-:-:S05]  /*aa40*/  IADD3 RZ, P0, R7, R8, RZ ;  /* 0x0000000807ff7210 */ /* 0x000fca0007f1e0ff */
[----:B------:R-:W-:-:S08]  /*aa50*/  IMAD.WIDE.U32.X R10, R15, R13, R10, P0 ;  /* 0x0000000d0f0a7225 */ /* 0x000fd000000e040a */
.L_x_286:
[--C-:B------:R-:W-:Y:S01]  /*aa60*/  SHF.R.U64 R12, R10, R14, R11.reuse ;  /* 0x0000000e0a0c7219 */ /* 0x100fe2000000120b */
[----:B------:R-:W0:Y:S01]  /*aa70*/  LDC R22, c[0x0][0x618] ;  /* 0x00018600ff167b82 */ /* 0x000e220000000800 */
[----:B------:R-:W-:Y:S01]  /*aa80*/  I2FP.F32.U32 R6, R4 ;  /* 0x0000000400067245 */ /* 0x000fe20000201000 */
[----:B------:R-:W-:Y:S01]  /*aa90*/  ULDC UR4, c[0x0][0x150] ;  /* 0x0000540000047ab9 */ /* 0x000fe20000000800 */
[----:B------:R-:W-:Y:S02]  /*aaa0*/  SHF.R.U32.HI R5, RZ, R14, R11 ;  /* 0x0000000eff057219 */ /* 0x000fe4000001160b */
[----:B------:R-:W-:Y:S01]  /*aab0*/  IADD3 R9, P0, RZ, -R12, RZ ;  /* 0x8000000cff097210 */ /* 0x000fe20007f1e0ff */
[----:B------:R-:W-:Y:S01]  /*aac0*/  FMUL R11, R6, UR4 ;  /* 0x00000004060b7c20 */ /* 0x000fe20008400000 */
[----:B------:R-:W-:Y:S01]  /*aad0*/  ULDC UR4, c[0x0][0x154] ;  /* 0x0000550000047ab9 */ /* 0x000fe20000000800 */
[----:B------:R-:W1:Y:S02]  /*aae0*/  LDC.64 R24, c[0x0][0x640] ;  /* 0x00019000ff187b82 */ /* 0x000e640000000a00 */
[----:B------:R-:W-:-:S02]  /*aaf0*/  IMAD.X R5, RZ, RZ, ~R5, P0 ;  /* 0x000000ffff057224 */ /* 0x000fc400000e0e05 */
[----:B------:R-:W2:Y:S01]  /*ab00*/  F2I.U32.TRUNC.NTZ R11, R11 ;  /* 0x0000000b000b7305 */ /* 0x000ea2000020f000 */
[----:B------:R-:W-:-:S03]  /*ab10*/  IMAD.WIDE.U32 R6, R9, R20, R16 ;  /* 0x0000001409067225 */ /* 0x000fc600078e0010 */
[----:B------:R-:W3:Y:S01]  /*ab20*/  LDC R13, c[0x0][0x144] ;  /* 0x00005100ff0d7b82 */ /* 0x000ee20000000800 */
[----:B------:R-:W-:-:S04]  /*ab30*/  IMAD R8, R5, R20, RZ ;  /* 0x0000001405087224 */ /* 0x000fc800078e02ff */
[----:B------:R-:W-:Y:S02]  /*ab40*/  IMAD R5, R9, R21, R8 ;  /* 0x0000001509057224 */ /* 0x000fe400078e0208 */
[----:B------:R-:W-:Y:S01]  /*ab50*/  IMAD.MOV.U32 R8, RZ, RZ, -0x1 ;  /* 0xffffffffff087424 */ /* 0x000fe200078e00ff */
[----:B------:R-:W4:Y:S01]  /*ab60*/  LDC R14, c[0x0][0x608] ;  /* 0x00018200ff0e7b82 */ /* 0x000f220000000800 */
[----:B------:R-:W-:Y:S01]  /*ab70*/  IMAD.IADD R5, R7, 0x1, R5 ;  /* 0x0000000107057824 */ /* 0x000fe200078e0205 */
[----:B------:R-:W-:-:S04]  /*ab80*/  I2FP.F32.U32 R7, R3 ;  /* 0x0000000300077245 */ /* 0x000fc80000201000 */
[-C--:B0-----:R-:W-:Y:S01]  /*ab90*/  SHF.R.U64 R10, R6, R22.reuse, R5 ;  /* 0x00000016060a7219 */ /* 0x081fe20000001205 */
[----:B--2---:R-:W-:Y:S01]  /*aba0*/  IMAD.MOV R6, RZ, RZ, -R11 ;  /* 0x000000ffff067224 */ /* 0x004fe200078e0a0b */
[----:B------:R-:W0:Y:S01]  /*abb0*/  LDC R9, c[0x0][0x658] ;  /* 0x00019600ff097b82 */ /* 0x000e220000000800 */
[----:B-1----:R-:W-:Y:S01]  /*abc0*/  ISETP.NE.U32.AND P0, PT, R24, RZ, PT ;  /* 0x000000ff1800720c */ /* 0x002fe20003f05070 */
[----:B------:R-:W-:Y:S01]  /*abd0*/  FMUL R7, R7, UR4 ;  /* 0x0000000407077c20 */ /* 0x000fe20008400000 */
[----:B------:R-:W-:Y:S02]  /*abe0*/  SHF.R.U32.HI R5, RZ, R22, R5 ;  /* 0x00000016ff057219 */ /* 0x000fe40000011605 */
[----:B------:R-:W-:-:S03]  /*abf0*/  ISETP.NE.AND.EX P0, PT, R25, RZ, PT, P0 ;  /* 0x000000ff1900720c */ /* 0x000fc60003f05300 */
[----:B------:R-:W1:Y:S01]  /*ac00*/  LDC R20, c[0x0][0x148] ;  /* 0x00005200ff147b82 */ /* 0x000e620000000800 */
[----:B---3--:R-:W-:Y:S02]  /*ac10*/  IMAD R23, R13, R6, R4 ;  /* 0x000000060d177224 */ /* 0x008fe400078e0204 */
[----:B------:R-:W-:-:S05]  /*ac20*/  IMAD.MOV.U32 R6, RZ, RZ, 0x1 ;  /* 0x00000001ff067424 */ /* 0x000fca00078e00ff */
[----:B------:R-:W2:Y:S01]  /*ac30*/  LDC R21, c[0x0][0x600] ;  /* 0x00018000ff157b82 */ /* 0x000ea20000000800 */
[-CC-:B----4-:R-:W-:Y:S02]  /*ac40*/  SHF.R.U64 R13, R10, R14.reuse, R5.reuse ;  /* 0x0000000e0a0d7219 */ /* 0x190fe40000001205 */
[----:B------:R-:W-:Y:S02]  /*ac50*/  SHF.R.U32.HI R4, RZ, R14, R5 ;  /* 0x0000000eff047219 */ /* 0x000fe40000011605 */
[----:B------:R3:W4:Y:S03]  /*ac60*/  F2I.U32.TRUNC.NTZ R14, R7 ;  /* 0x00000007000e7305 */ /* 0x000726000020f000 */
[----:B------:R-:W1:Y:S01]  /*ac70*/  LDC R26, c[0x0][0x648] ;  /* 0x00019200ff1a7b82 */ /* 0x000e620000000800 */
[-C--:B0-----:R-:W-:Y:S02]  /*ac80*/  SHF.R.U64 R15, R13, R9.reuse, R4 ;  /* 0x000000090d0f7219 */ /* 0x081fe40000001204 */
[----:B------:R-:W-:-:S02]  /*ac90*/  SHF.L.U32 R8, R8, R9, RZ ;  /* 0x0000000908087219 */ /* 0x000fc400000006ff */
[-C--:B------:R-:W-:Y:S01]  /*aca0*/  SHF.R.U32.HI R5, RZ, R9.reuse, R4 ;  /* 0x00000009ff057219 */ /* 0x080fe20000011604 */
[----:B------:R-:W-:Y:S01]  /*acb0*/  IMAD.MOV.U32 R4, RZ, RZ, R15 ;  /* 0x000000ffff047224 */ /* 0x000fe200078e000f */
[----:B------:R-:W-:Y:S01]  /*acc0*/  SHF.L.U32 R22, R6, R9, RZ ;  /* 0x0000000906167219 */ /* 0x000fe200000006ff */
[----:B------:R-:W0:Y:S01]  /*acd0*/  LDC R27, c[0x0][0x638] ;  /* 0x00018e00ff1b7b82 */ /* 0x000e220000000800 */
[----:B------:R-:W-:-:S07]  /*ace0*/  LOP3.LUT R28, RZ, R8, RZ, 0x33, !PT ;  /* 0x00000008ff1c7212 */ /* 0x000fce00078e33ff */
[----:B------:R-:W0:Y:S01]  /*acf0*/  LDC R29, c[0x0][0x610] ;  /* 0x00018400ff1d7b82 */ /* 0x000e220000000800 */
[----:B---34-:R-:W-:Y:S05]  /*ad00*/  @!P0 BRA `(.L_x_287) ;  /* 0x0000000000288947 */ /* 0x018fea0003800000 */
[----:B------:R-:W3:Y:S02]  /*ad10*/  LDC R4, c[0x0][0x64c] ;  /* 0x00019300ff047b82 */ /* 0x000ee40000000800 */
[----:B---3--:R-:W-:-:S05]  /*ad20*/  IADD3 R9, P0, R15, R4, RZ ;  /* 0x000000040f097210 */ /* 0x008fca0007f1e0ff */
[----:B------:R-:W-:-:S04]  /*ad30*/  IMAD.X R11, RZ, RZ, R5, P0 ;  /* 0x000000ffff0b7224 */ /* 0x000fc800000e0605 */
[----:B------:R-:W-:-:S04]  /*ad40*/  IMAD.WIDE.U32 R4, R11, R24, RZ ;  /* 0x000000180b047225 */ /* 0x000fc800078e00ff */
[----:B------:R-:W-:-:S04]  /*ad50*/  IMAD.WIDE.U32 R6, P0, R9, R25, R4 ;  /* 0x0000001909067225 */ /* 0x000fc80007800004 */
[----:B------:R-:W-:Y:S01]  /*ad60*/  IMAD.WIDE.U32 R4, R9, R24, RZ ;  /* 0x0000001809047225 */ /* 0x000fe200078e00ff */
[----:B------:R-:W-:-:S03]  /*ad70*/  IADD3.X R9, RZ, RZ, RZ, P0, !PT ;  /* 0x000000ffff097210 */ /* 0x000fc600007fe4ff */
[----:B------:R-:W-:Y:S01]  /*ad80*/  IMAD.MOV.U32 R8, RZ, RZ, R7 ;  /* 0x000000ffff087224 */ /* 0x000fe200078e0007 */
[----:B------:R-:W-:-:S05]  /*ad90*/  IADD3 RZ, P0, R5, R6, RZ ;  /* 0x0000000605ff7210 */ /* 0x000fca0007f1e0ff */
[----:B------:R-:W-:-:S08]  /*ada0*/  IMAD.WIDE.U32.X R4, R11, R25, R8, P0 ;  /* 0x000000190b047225 */ /* 0x000fd000000e0408 */
.L_x_287:
[----:B------:R-:W-:Y:S01]  /*adb0*/  ISETP.NE.AND P0, PT, R2, 0x1, PT ;  /* 0x000000010200780c */ /* 0x000fe20003f05270 */
[----:B--2---:R-:W-:Y:S01]  /*adc0*/  VIADD R7, R21, 0xffffffff ;  /* 0xffffffff15077836 */ /* 0x004fe20000000000 */
[----:B-1----:R-:W-:Y:S01]  /*add0*/  SHF.R.U64 R5, R4, R26, R5 ;  /* 0x0000001a04057219 */ /* 0x002fe20000001205 */
[----:B------:R-:W-:Y:S01]  /*ade0*/  IMAD.MOV R14, RZ, RZ, -R14 ;  /* 0x000000ffff0e7224 */ /* 0x000fe200078e0a0e */
[----:B------:R-:W-:Y:S01]  /*adf0*/  LOP3.LUT R4, R13, R28, RZ, 0xc0, !PT ;  /* 0x0000001c0d047212 */ /* 0x000fe200078ec0ff */
[----:B------:R-:W-:Y:S01]  /*ae00*/  IMAD.MOV.U32 R8, RZ, RZ, R12 ;  /* 0x000000ffff087224 */ /* 0x000fe200078e000c */
[----:B------:R-:W-:Y:S01]  /*ae10*/  LOP3.LUT R10, R10, R7, RZ, 0xc0, !PT ;  /* 0x000000070a0a7212 */ /* 0x000fe200078ec0ff */
[----:B------:R-:W-:Y:S02]  /*ae20*/  IMAD.MOV R6, RZ, RZ, -R5 ;  /* 0x000000ffff067224 */ /* 0x000fe400078e0a05 */
[----:B------:R-:W-:-:S04]  /*ae30*/  IMAD R4, R22, R5, R4 ;  /* 0x0000000516047224 */ /* 0x000fc800078e0204 */
[----:B------:R-:W-:Y:S02]  /*ae40*/  @P0 IMAD R23, R20, R14, R3 ;  /* 0x0000000e14170224 */ /* 0x000fe400078e0203 */
[----:B0-----:R-:W-:Y:S02]  /*ae50*/  IMAD R3, R6, R27, R15 ;  /* 0x0000001b06037224 */ /* 0x001fe400078e020f */
[----:B------:R-:W-:Y:S02]  /*ae60*/  IMAD R7, R4, R29, R23 ;  /* 0x0000001d04077224 */ /* 0x000fe400078e0217 */
[----:B------:R-:W-:Y:S02]  /*ae70*/  IMAD R4, R3, R21, R10 ;  /* 0x0000001503047224 */ /* 0x000fe400078e020a */
[----:B------:R-:W-:-:S03]  /*ae80*/  IMAD.MOV.U32 R6, RZ, RZ, 0x1 ;  /* 0x00000001ff067424 */ /* 0x000fc600078e00ff */
[----:B------:R-:W-:Y:S02]  /*ae90*/  SEL R9, R4, R7, !P0 ;  /* 0x0000000704097207 */ /* 0x000fe40004000000 */
[----:B------:R-:W-:-:S07]  /*aea0*/  SEL R7, R7, R4, !P0 ;  /* 0x0000000407077207 */ /* 0x000fce0004000000 */
.L_x_285:
[----:B------:R-:W-:-:S08]  /*aeb0*/  NOP ;  /* 0x0000000000007918 */ /* 0x000fd00000000000 */
[----:B------:R-:W0:-:S00]  /*aec0*/  USETMAXREG.DEALLOC.CTAPOOL 0x28 ;  /* 0x00000028000079c8 */ /* 0x000e0000080e0500 */
[----:B0-----:R-:W-:-:S13]  /*aed0*/  ISETP.NE.AND P0, PT, R0, RZ, PT ;  /* 0x000000ff0000720c */ /* 0x001fda0003f05270 */
[----:B------:R-:W-:Y:S05]  /*aee0*/  @P0 EXIT ;  /* 0x000000000000094d */ /* 0x000fea0003800000 */
[----:B------:R-:W-:Y:S01]  /*aef0*/  LOP3.LUT P0, RZ, R6, 0xff, RZ, 0xc0, !PT ;  /* 0x000000ff06ff7812 */ /* 0x000fe2000780c0ff */
[----:B------:R-:W-:Y:S01]  /*af00*/  IMAD.MOV.U32 R0, RZ, RZ, 0x1 ;  /* 0x00000001ff007424 */ /* 0x000fe200078e00ff */
[----:B------:R-:W-:-:S11]  /*af10*/  MOV R12, RZ ;  /* 0x000000ff000c7202 */ /* 0x000fd60000000f00 */
[----:B------:R-:W-:Y:S05]  /*af20*/  @!P0 BRA `(.L_x_288) ;  /* 0x0000000c00308947 */ /* 0x000fea0003800000 */
[----:B------:R-:W0:Y:S01]  /*af30*/  LDC R0, c[0x0][0x28c] ;  /* 0x0000a300ff007b82 */ /* 0x000e220000000800 */
[----:B------:R-:W-:Y:S01]  /*af40*/  ULDC UR5, c[0x0][0x600] ;  /* 0x0001800000057ab9 */ /* 0x000fe20000000800 */
[----:B------:R-:W-:Y:S01]  /*af50*/  ULDC UR4, c[0x0][0xc] ;  /* 0x0000030000047ab9 */ /* 0x000fe20000000800 */
[----:B------:R-:W-:Y:S01]  /*af60*/  UIADD3 UR16, UR5, -0x1, URZ ;  /* 0xffffffff05107890 */ /* 0x000fe2000fffe03f */
[C---:B------:R-:W-:Y:S01]  /*af70*/  LOP3.LUT P2, RZ, R18.reuse, 0x7f, RZ, 0xc0, !PT ;  /* 0x0000007f12ff7812 */ /* 0x040fe2000784c0ff */
[----:B------:R-:W-:Y:S01]  /*af80*/  ULDC UR6, c[0x0][0x658] ;  /* 0x0001960000067ab9 */ /* 0x000fe20000000800 */
[----:B------:R-:W-:Y:S01]  /*af90*/  ULDC UR5, c[0x0][0x10] ;  /* 0x0000040000057ab9 */ /* 0x000fe20000000800 */
[----:B------:R-:W-:Y:S01]  /*afa0*/  UMOV UR7, 0xffffffff ;  /* 0xffffffff00077882 */ /* 0x000fe20000000000 */
[----:B------:R-:W-:Y:S01]  /*afb0*/  UMOV UR8, 0x1 ;  /* 0x0000000100087882 */ /* 0x000fe20000000000 */
[----:B------:R-:W-:Y:S01]  /*afc0*/  UIMAD.WIDE.U32 UR4, UR4, UR5, URZ ;  /* 0x00000005040472a5 */ /* 0x000fe2000f8e003f */
[----:B------:R-:W-:Y:S01]  /*afd0*/  LOP3.LUT P0, RZ, R18, 0x1f, RZ, 0xc0, !PT ;  /* 0x0000001f12ff7812 */ /* 0x000fe2000780c0ff */
[----:B------:R-:W-:Y:S01]  /*afe0*/  USHF.L.U32 UR7, UR7, UR6, URZ ;  /* 0x0000000607077299 */ /* 0x000fe2000800063f */
[----:B------:R-:W-:Y:S01]  /*aff0*/  BSSY B0, `(.L_x_288) ;  /* 0x00000bf000007945 */ /* 0x000fe20003800000 */
[----:B------:R-:W-:Y:S01]  /*b000*/  USHF.L.U32 UR18, UR8, UR6, URZ ;  /* 0x0000000608127299 */ /* 0x000fe2000800063f */
[----:B------:R-:W-:Y:S01]  /*b010*/  IMAD.MOV.U32 R13, RZ, RZ, 0x1 ;  /* 0x00000001ff0d7424 */ /* 0x000fe200078e00ff */
[----:B------:R-:W-:Y:S01]  /*b020*/  LOP3.LUT R11, R19, 0x2, RZ, 0xfc, !PT ;  /* 0x00000002130b7812 */ /* 0x000fe200078efcff */
[----:B------:R-:W-:Y:S01]  /*b030*/  ULDC UR6, c[0x0][0x14] ;  /* 0x0000050000067ab9 */ /* 0x000fe20000000800 */
[----:B------:R-:W-:Y:S01]  /*b040*/  PLOP3.LUT P0, PT, P0, P2, PT, 0x8a, 0x0 ;  /* 0x000000000000781c */ /* 0x000fe20000705172 */
[----:B------:R-:W-:Y:S01]  /*b050*/  UIMAD.WIDE.U32 UR20, UR4, UR6, URZ ;  /* 0x00000006041472a5 */ /* 0x000fe2000f8e003f */
[----:B------:R-:W-:Y:S01]  /*b060*/  IMAD.MOV.U32 R12, RZ, RZ, RZ ;  /* 0x000000ffff0c7224 */ /* 0x000fe200078e00ff */
[----:B------:R-:W-:-:S02]  /*b070*/  UIMAD UR13, UR5, UR6, URZ ;  /* 0x00000006050d72a4 */ /* 0x000fc4000f8e023f */
[----:B------:R-:W-:Y:S01]  /*b080*/  ULOP3.LUT UR17, URZ, UR7, URZ, 0x33, !UPT ;  /* 0x000000073f117292 */ /* 0x000fe2000f8e333f */
[----:B0-----:R-:W-:Y:S01]  /*b090*/  VIADD R0, R0, 0x1f ;  /* 0x0000001f00007836 */ /* 0x001fe20000000000 */
[----:B------:R-:W-:Y:S01]  /*b0a0*/  UIADD3 UR13, UR21, UR13, URZ ;  /* 0x0000000d150d7290 */ /* 0x000fe2000fffe03f */
[----:B------:R-:W-:-:S03]  /*b0b0*/  ULDC.64 UR22, c[0x0][0x198] ;  /* 0x0000660000167ab9 */ /* 0x000fc60000000a00 */
[----:B------:R-:W-:-:S04]  /*b0c0*/  SHF.R.S32.HI R3, RZ, 0x1f, R0 ;  /* 0x0000001fff037819 */ /* 0x000fc80000011400 */
[----:B------:R-:W-:Y:S01]  /*b0d0*/  LEA.HI R3, R3, R0, RZ, 0x5 ;  /* 0x0000000003037211 */ /* 0x000fe200078f28ff */
[----:B------:R-:W-:-:S03]  /*b0e0*/  IMAD.MOV.U32 R0, RZ, RZ, 0x1 ;  /* 0x00000001ff007424 */ /* 0x000fc600078e00ff */
[----:B------:R-:W-:-:S05]  /*b0f0*/  SHF.R.S32.HI R3, RZ, 0x5, R3 ;  /* 0x00000005ff037819 */ /* 0x000fca0000011403 */
[----:B------:R-:W-:-:S07]  /*b100*/  VIADD R10, R3, 0x1 ;  /* 0x00000001030a7836 */ /* 0x000fce0000000000 */
.L_x_300:
[----:B------:R-:W-:-:S03]  /*b110*/  UMOV UR4, 0xffffffff ;  /* 0xffffffff00047882 */ /* 0x000fc60000000000 */
[----:B------:R-:W-:Y:S05]  /*b120*/  BRA.DIV UR4, `(.L_x_289) ;  /* 0x0000000e04787947 */ /* 0x000fea000b800000 */
[----:B------:R-:W-:-:S13]  /*b130*/  ELECT P6, URZ, PT ;  /* 0x00000000003f782f */ /* 0x000fda00038c0000 */
.L_x_310:
[----:B------:R-:W0:Y:S01]  /*b140*/  LDC R4, c[0x0][0x28c] ;  /* 0x0000a300ff047b82 */ /* 0x000e220000000800 */
[----:B------:R-:W-:Y:S01]  /*b150*/  BSSY B1, `(.L_x_290) ;  /* 0x0000037000017945 */ /* 0x000fe20003800000 */
[----:B0-----:R-:W-:-:S13]  /*b160*/  ISETP.LT.OR P6, PT, R4, 0x1, !P6 ;  /* 0x000000010400780c */ /* 0x001fda00077c1670 */
[----:B------:R-:W-:Y:S05]  /*b170*/  @P6 BRA `(.L_x_291) ;  /* 0x0000000000d06947 */ /* 0x000fea0003800000 */
[----:B------:R-:W-:Y:S01]  /*b180*/  IMAD.SHL.U32 R15, R9, 0x80, RZ ;  /* 0x00000080090f7824 */ /* 0x000fe200078e00ff */
[----:B------:R-:W-:Y:S01]  /*b190*/  MOV R20, RZ ;  /* 0x000000ff00147202 */ /* 0x000fe20000000f00 */
[----:B------:R-:W-:Y:S02]  /*b1a0*/  IMAD.SHL.U32 R18, R7, 0x100, RZ ;  /* 0x0000010007127824 */ /* 0x000fe400078e00ff */
[----:B------:R-:W-:Y:S02]  /*b1b0*/  IMAD.MOV.U32 R4, RZ, RZ, R10 ;  /* 0x000000ffff047224 */ /* 0x000fe400078e000a */
[----:B------:R-:W-:Y:S02]  /*b1c0*/  IMAD.MOV.U32 R5, RZ, RZ, R0 ;  /* 0x000000ffff057224 */ /* 0x000fe400078e0000 */
[----:B------:R-:W-:-:S07]  /*b1d0*/  IMAD.MOV.U32 R6, RZ, RZ, R12 ;  /* 0x000000ffff067224 */ /* 0x000fce00078e000c */
.L_x_295:
[----:B------:R-:W0:Y:S01]  /*b1e0*/  S2R R14, SR_CgaCtaId ;  /* 0x00000000000e7919 */ /* 0x000e220000008800 */
[----:B------:R-:W-:Y:S01]  /*b1f0*/  MOV R7, 0x400 ;  /* 0x0000040000077802 */ /* 0x000fe20000000f00 */
[----:B------:R-:W1:Y:S03]  /*b200*/  @!P2 LDC R9, c[0x0][0x500] ;  /* 0x00014000ff09ab82 */ /* 0x000e660000000800 */
[----:B0-----:R-:W-:Y:S02]  /*b210*/  LEA R21, R14, R7, 0x18 ;  /* 0x000000070e157211 */ /* 0x001fe400078ec0ff */
[----:B------:R-:W-:-:S03]  /*b220*/  SHF.L.U32 R7, R5, 0x1f, RZ ;  /* 0x0000001f05077819 */ /* 0x000fc600000006ff */
[----:B------:R-:W-:-:S04]  /*b230*/  IMAD R14, R6, 0x8, R21 ;  /* 0x00000008060e7824 */ /* 0x000fc800078e0215 */
[----:B------:R-:W0:Y:S02]  /*b240*/  SYNCS.PHASECHK.TRANS64.TRYWAIT P1, [R14+URZ+0x18], R7 ;  /* 0x000018070e0075a7 */ /* 0x000e24000802017f */
[----:B01----:R-:W-:Y:S05]  /*b250*/  @!P1 BRA `(.L_x_292) ;  /* 0x0000000c004c9947 */ /* 0x003fea0003800000 */
.L_x_311:
[----:B0-----:R-:W-:Y:S01]  /*b260*/  PRMT R7, R11, 0x9910, RZ ;  /* 0x000099100b077816 */ /* 0x001fe200000000ff */
[----:B------:R0:W-:Y:S03]  /*b270*/  @!P2 SYNCS.ARRIVE.TRANS64 RZ, [R14+URZ], R9 ;  /* 0x000000090effa9a7 */ /* 0x0001e6000800003f */
[----:B------:R-:W-:-:S13]  /*b280*/  ISETP.NE.AND P1, PT, R7, 0x2, PT ;  /* 0x000000020700780c */ /* 0x000fda0003f25270 */
[----:B0-----:R-:W-:Y:S05]  /*b290*/  @P1 BRA `(.L_x_293) ;  /* 0x0000000000041947 */ /* 0x001fea0003800000 */
[----:B------:R-:W-:Y:S01]  /*b2a0*/  BPT.TRAP 0x1 ;  /* 0x000000040000795c */ /* 0x000fe20000300000 */
.L_x_293:
[----:B------:R-:W-:Y:S05]  /*b2b0*/  @P0 BRA `(.L_x_294) ;  /* 0x0000000000040947 */ /* 0x000fea0003800000 */
[----:B------:R-:W-:Y:S01]  /*b2c0*/  BPT.TRAP 0x1 ;  /* 0x000000040000795c */ /* 0x000fe20000300000 */
.L_x_294:
[--C-:B------:R-:W-:Y:S01]  /*b2d0*/  IMAD R7, R6, 0x4000, R21.reuse ;  /* 0x0000400006077824 */ /* 0x100fe200078e0215 */
[----:B------:R-:W-:Y:S01]  /*b2e0*/  R2UR UR9, R14 ;  /* 0x000000000e0972ca */ /* 0x000fe200000e0000 */
[----:B------:R-:W-:Y:S01]  /*b2f0*/  IMAD R21, R6, 0x2000, R21 ;  /* 0x0000200006157824 */ /* 0x000fe200078e0215 */
[----:B------:R-:W-:Y:S01]  /*b300*/  UIADD3 UR4, UP0, UR22, 0xf0, URZ ;  /* 0x000000f016047890 */ /* 0x000fe2000ff1e03f */
[----:B------:R-:W-:Y:S01]  /*b310*/  R2UR UR11, R18 ;  /* 0x00000000120b72ca */ /* 0x000fe200000e0000 */
[----:B------:R-:W-:Y:S01]  /*b320*/  UIADD3 UR24, UP1, UR22, 0x1f0, URZ ;  /* 0x000001f016187890 */ /* 0x000fe2000ff3e03f */
[----:B------:R-:W-:Y:S01]  /*b330*/  R2UR UR5, R7 ;  /* 0x00000000070572ca */ /* 0x000fe200000e0000 */
[----:B------:R-:W-:Y:S01]  /*b340*/  VIADD R6, R6, 0x1 ;  /* 0x0000000106067836 */ /* 0x000fe20000000000 */
[----:B------:R-:W-:Y:S01]  /*b350*/  R2UR UR8, R21 ;  /* 0x00000000150872ca */ /* 0x000fe200000e0000 */
[----:B------:R-:W-:Y:S01]  /*b360*/  UIADD3.X UR25, URZ, UR23, URZ, UP1, !UPT ;  /* 0x000000173f197290 */ /* 0x000fe20008ffe43f */
[----:B------:R-:W-:Y:S01]  /*b370*/  R2UR UR10, R20 ;  /* 0x00000000140a72ca */ /* 0x000fe200000e0000 */
[----:B------:R-:W-:Y:S01]  /*b380*/  UMOV UR6, 0x0 ;  /* 0x0000000000067882 */ /* 0x000fe20000000000 */
[----:B------:R-:W-:Y:S01]  /*b390*/  R2UR UR12, R8 ;  /* 0x00000000080c72ca */ /* 0x000fe200000e0000 */
[----:B------:R-:W-:Y:S01]  /*b3a0*/  UMOV UR7, 0x10000000 ;  /* 0x1000000000077882 */ /* 0x000fe20000000000 */
[----:B------:R-:W-:Y:S01]  /*b3b0*/  IADD3 R4, R4, -0x1, RZ ;  /* 0xffffffff04047810 */ /* 0x000fe20007ffe0ff */
[----:B------:R-:W-:Y:S01]  /*b3c0*/  VIADD R20, R20, 0x20 ;  /* 0x0000002014147836 */ /* 0x000fe20000000000 */
[----:B------:R-:W-:-:S02]  /*b3d0*/  R2UR UR19, R15 ;  /* 0x000000000f1372ca */ /* 0x000fc400000e0000 */
[----:B------:R-:W-:Y:S01]  /*b3e0*/  ISETP.GT.AND P3, PT, R4, 0x1, PT ;  /* 0x000000010400780c */ /* 0x000fe20003f64270 */
[----:B------:R-:W-:Y:S01]  /*b3f0*/  UIADD3 UR14, UR5, 0x100, URZ ;  /* 0x00000100050e7890 */ /* 0x000fe2000fffe03f */
[C---:B------:R-:W-:Y:S01]  /*b400*/  ISETP.NE.AND P1, PT, R6.reuse, 0x3, PT ;  /* 0x000000030600780c */ /* 0x040fe20003f25270 */
[----:B------:R-:W-:Y:S02]  /*b410*/  UIADD3.X UR5, URZ, UR23, URZ, UP0, !UPT ;  /* 0x000000173f057290 */ /* 0x000fe400087fe43f */
[----:B------:R-:W-:Y:S01]  /*b420*/  UIADD3 UR15, UR8, 0xc100, URZ ;  /* 0x0000c100080f7890 */ /* 0x000fe2000fffe03f */
[----:B------:R-:W-:Y:S02]  /*b430*/  SEL R14, RZ, 0x1, P1 ;  /* 0x00000001ff0e7807 */ /* 0x000fe40000800000 */
[----:B------:R-:W-:Y:S01]  /*b440*/  UMOV UR8, UR14 ;  /* 0x0000000e00087c82 */ /* 0x000fe20008000000 */
[----:B------:R-:W-:Y:S02]  /*b450*/  SEL R6, R6, RZ, P1 ;  /* 0x000000ff06067207 */ /* 0x000fe40000800000 */
[----:B------:R-:W-:Y:S01]  /*b460*/  LOP3.LUT R5, R5, R14, RZ, 0x3c, !PT ;  /* 0x0000000e05057212 */ /* 0x000fe200078e3cff */
[----:B------:R0:W-:Y:S02]  /*b470*/  UTMALDG.3D [UR8], [UR4], desc[UR6] ;  /* 0x00000608040075b4 */ /* 0x0001e40008011000 */
[----:B0-----:R-:W-:Y:S01]  /*b480*/  UMOV UR8, UR15 ;  /* 0x0000000f00087c82 */ /* 0x001fe20008000000 */
[----:B------:R-:W-:-:S02]  /*b490*/  UMOV UR11, UR19 ;  /* 0x00000013000b7c82 */ /* 0x000fc40008000000 */
[----:B------:R0:W-:Y:S02]  /*b4a0*/  UTMALDG.3D [UR8], [UR24], desc[UR6] ;  /* 0x00000608180075b4 */ /* 0x0001e40008011000 */
[----:B0-----:R-:W-:Y:S05]  /*b4b0*/  @P3 BRA `(.L_x_295) ;  /* 0xfffffffc00483947 */ /* 0x001fea000383ffff */
.L_x_291:
[----:B------:R-:W-:Y:S05]  /*b4c0*/  BSYNC B1 ;  /* 0x0000000000017941 */ /* 0x000fea0003800000 */
.L_x_290:
[----:B------:R-:W-:Y:S01]  /*b4d0*/  LOP3.LUT P3, RZ, R13, 0xff, RZ, 0xc0, !PT ;  /* 0x000000ff0dff7812 */ /* 0x000fe2000786c0ff */
[----:B------:R-:W-:Y:S01]  /*b4e0*/  IMAD.IADD R12, R3, 0x1, R12 ;  /* 0x00000001030c7824 */ /* 0x000fe200078e020c */
[----:B------:R-:W-:Y:S01]  /*b4f0*/  IADD3 R16, P4, R16, UR20, RZ ;  /* 0x0000001410107c10 */ /* 0x000fe2000ff9e0ff */
[----:B------:R-:W-:Y:S01]  /*b500*/  ULDC.64 UR4, c[0x0][0x650] ;  /* 0x0001940000047ab9 */ /* 0x000fe20000000a00 */
[----:B------:R-:W-:Y:S01]  /*b510*/  BSSY B1, `(.L_x_296) ;  /* 0x000006a000017945 */ /* 0x000fe20003800000 */
[----:B------:R-:W-:Y:S01]  /*b520*/  IMAD.MOV.U32 R9, RZ, RZ, -0x1 ;  /* 0xffffffffff097424 */ /* 0x000fe200078e00ff */
[----:B------:R-:W-:Y:S01]  /*b530*/  ISETP.GT.U32.AND P1, PT, R12, 0x2, PT ;  /* 0x000000020c00780c */ /* 0x000fe20003f24070 */
[----:B------:R-:W-:Y:S01]  /*b540*/  IMAD.MOV.U32 R8, RZ, RZ, -0x1 ;  /* 0xffffffffff087424 */ /* 0x000fe200078e00ff */
[----:B------:R-:W-:Y:S02]  /*b550*/  IADD3.X R17, R17, UR13, RZ, P4, !PT ;  /* 0x0000000d11117c10 */ /* 0x000fe4000a7fe4ff */
[----:B------:R-:W-:-:S02]  /*b560*/  ISETP.LT.U32.AND P1, PT, R3, 0x3, P1 ;  /* 0x000000030300780c */ /* 0x000fc40000f21070 */
[----:B------:R-:W-:Y:S01]  /*b570*/  PRMT R13, RZ, 0x7610, R13 ;  /* 0x00007610ff0d7816 */ /* 0x000fe2000000000d */
[----:B------:R-:W0:Y:S01]  /*b580*/  @P3 S2R R5, SR_CgaCtaId ;  /* 0x0000000000053919 */ /* 0x000e220000008800 */
[----:B------:R-:W-:-:S04]  /*b590*/  @P3 MOV R4, 0x400 ;  /* 0x0000040000043802 */ /* 0x000fc80000000f00 */
[----:B0-----:R-:W-:Y:S01]  /*b5a0*/  @P3 LEA R6, R5, R4, 0x18 ;  /* 0x0000000405063211 */ /* 0x001fe200078ec0ff */
[----:B------:R-:W-:-:S03]  /*b5b0*/  IMAD.WIDE.U32 R4, R12, -0x55555555, RZ ;  /* 0xaaaaaaab0c047825 */ /* 0x000fc600078e00ff */
[----:B------:R0:W-:Y:S01]  /*b5c0*/  @P3 SYNCS.ARRIVE.TRANS64.A1T0 RZ, [R6+URZ+0x48], RZ ;  /* 0x000048ff06ff39a7 */ /* 0x0001e2000810003f */
[----:B------:R-:W-:Y:S02]  /*b5d0*/  ISETP.GE.U32.AND P3, PT, R3, 0x3, PT ;  /* 0x000000030300780c */ /* 0x000fe40003f66070 */
[----:B------:R-:W-:Y:S02]  /*b5e0*/  SHF.R.U32.HI R7, RZ, 0x1, R5 ;  /* 0x00000001ff077819 */ /* 0x000fe40000011605 */
[----:B------:R-:W-:Y:S02]  /*b5f0*/  SEL R5, RZ, 0x1, !P1 ;  /* 0x00000001ff057807 */ /* 0x000fe40004800000 */
[----:B------:R-:W-:Y:S01]  /*b600*/  ISETP.GE.U32.AND P1, PT, R16, UR4, PT ;  /* 0x0000000410007c0c */ /* 0x000fe2000bf26070 */
[----:B------:R-:W-:Y:S01]  /*b610*/  IMAD R12, R7, -0x3, R12 ;  /* 0xfffffffd070c7824 */ /* 0x000fe200078e020c */
[----:B------:R-:W-:Y:S02]  /*b620*/  LOP3.LUT R0, R0, R5, RZ, 0x3c, !PT ;  /* 0x0000000500007212 */ /* 0x000fe400078e3cff */
[----:B------:R-:W-:-:S02]  /*b630*/  ISETP.GE.U32.AND.EX P1, PT, R17, UR5, PT, P1 ;  /* 0x0000000511007c0c */ /* 0x000fc4000bf26110 */
[----:B------:R-:W-:Y:S02]  /*b640*/  PRMT R4, RZ, 0x7610, R4 ;  /* 0x00007610ff047816 */ /* 0x000fe40000000004 */
[----:B------:R-:W-:Y:S01]  /*b650*/  @P3 LOP3.LUT R0, R0, 0x1, R7, 0x78, !PT ;  /* 0x0000000100003812 */ /* 0x000fe200078e7807 */
[----:B------:R-:W-:-:S08]  /*b660*/  IMAD.MOV.U32 R7, RZ, RZ, -0x1 ;  /* 0xffffffffff077424 */ /* 0x000fd000078e00ff */
[----:B0-----:R-:W-:Y:S05]  /*b670*/  @P1 BRA `(.L_x_297) ;  /* 0x00000004004c1947 */ /* 0x001fea0003800000 */
[----:B------:R-:W-:Y:S01]  /*b680*/  ULDC.64 UR4, c[0x0][0x628] ;  /* 0x00018a0000047ab9 */ /* 0x000fe20000000a00 */
[----:B------:R-:W0:Y:S01]  /*b690*/  S2R R15, SR_CTAID.X ;  /* 0x00000000000f7919 */ /* 0x000e220000002500 */
[----:B------:R-:W-:Y:S01]  /*b6a0*/  ISETP.NE.U32.AND P1, PT, RZ, UR4, PT ;  /* 0x00000004ff007c0c */ /* 0x000fe2000bf25070 */
[----:B------:R-:W-:Y:S01]  /*b6b0*/  ULDC UR7, c[0x0][0x630] ;  /* 0x00018c0000077ab9 */ /* 0x000fe20000000800 */
[----:B------:R-:W-:Y:S01]  /*b6c0*/  IMAD.MOV.U32 R4, RZ, RZ, R16 ;  /* 0x000000ffff047224 */ /* 0x000fe200078e0010 */
[----:B------:R-:W1:Y:S01]  /*b6d0*/  S2R R14, SR_CTAID.Y ;  /* 0x00000000000e7919 */ /* 0x000e620000002600 */
[----:B------:R-:W-:Y:S01]  /*b6e0*/  ISETP.NE.AND.EX P1, PT, RZ, UR5, PT, P1 ;  /* 0x00000005ff007c0c */ /* 0x000fe2000bf25310 */
[----:B------:R-:W-:-:S12]  /*b6f0*/  IMAD.MOV.U32 R5, RZ, RZ, R17 ;  /* 0x000000ffff057224 */ /* 0x000fd800078e0011 */
[----:B------:R-:W-:Y:S05]  /*b700*/  @!P1 BRA `(.L_x_298) ;  /* 0x0000000000289947 */ /* 0x000fea0003800000 */
[----:B------:R-:W-:Y:S02]  /*b710*/  ULDC UR6, c[0x0][0x634] ;  /* 0x00018d0000067ab9 */ /* 0x000fe40000000800 */
[----:B------:R-:W-:-:S04]  /*b720*/  IADD3 R9, P1, R16, UR6, RZ ;  /* 0x0000000610097c10 */ /* 0x000fc8000ff3e0ff */
[----:B------:R-:W-:-:S05]  /*b730*/  IADD3.X R21, RZ, R17, RZ, P1, !PT ;  /* 0x00000011ff157210 */ /* 0x000fca0000ffe4ff */
[----:B------:R-:W-:-:S04]  /*b740*/  IMAD.WIDE.U32 R6, R21, UR4, RZ ;  /* 0x0000000415067c25 */ /* 0x000fc8000f8e00ff */
[----:B------:R-:W-:-:S04]  /*b750*/  IMAD.WIDE.U32 R6, P1, R9, UR5, R6 ;  /* 0x0000000509067c25 */ /* 0x000fc8000f820006 */
[----:B------:R-:W-:-:S04]  /*b760*/  IMAD.WIDE.U32 R8, R9, UR4, RZ ;  /* 0x0000000409087c25 */ /* 0x000fc8000f8e00ff */
[----:B------:R-:W-:Y:S01]  /*b770*/  IMAD.X R5, RZ, RZ, RZ, P1 ;  /* 0x000000ffff057224 */ /* 0x000fe200008e06ff */
[----:B------:R-:W-:Y:S01]  /*b780*/  IADD3 RZ, P1, R9, R6, RZ ;  /* 0x0000000609ff7210 */ /* 0x000fe20007f3e0ff */
[----:B------:R-:W-:-:S04]  /*b790*/  IMAD.MOV.U32 R4, RZ, RZ, R7 ;  /* 0x000000ffff047224 */ /* 0x000fc800078e0007 */
[----:B------:R-:W-:-:S08]  /*b7a0*/  IMAD.WIDE.U32.X R4, R21, UR5, R4, P1 ;  /* 0x0000000515047c25 */ /* 0x000fd000088e0404 */
.L_x_298:
[--C-:B------:R-:W-:Y:S01]  /*b7b0*/  SHF.R.U64 R8, R4, UR7, R5.reuse ;  /* 0x0000000704087c19 */ /* 0x100fe20008001205 */
[----:B------:R-:W-:Y:S01]  /*b7c0*/  ULDC.64 UR4, c[0x0][0x620] ;  /* 0x0001880000047ab9 */ /* 0x000fe20000000a00 */
[----:B------:R-:W-:Y:S01]  /*b7d0*/  SHF.R.U32.HI R4, RZ, UR7, R5 ;  /* 0x00000007ff047c19 */ /* 0x000fe20008011605 */
[----:B------:R-:W2:Y:S01]  /*b7e0*/  LDC R24, c[0x0][0x144] ;  /* 0x00005100ff187b82 */ /* 0x000ea20000000800 */
[----:B------:R-:W-:Y:S01]  /*b7f0*/  IADD3 R7, P1, RZ, -R8, RZ ;  /* 0x80000008ff077210 */ /* 0x000fe20007f3e0ff */
[----:B------:R-:W-:Y:S01]  /*b800*/  ULDC.64 UR8, c[0x0][0x640] ;  /* 0x0001900000087ab9 */ /* 0x000fe20000000a00 */
[----:B0-----:R-:W-:Y:S01]  /*b810*/  I2FP.F32.U32 R9, R15 ;  /* 0x0000000f00097245 */ /* 0x001fe20000201000 */
[----:B------:R-:W-:Y:S02]  /*b820*/  ULDC UR6, c[0x0][0x608] ;  /* 0x0001820000067ab9 */ /* 0x000fe40000000800 */
[----:B------:R-:W-:Y:S01]  /*b830*/  IMAD.X R4, RZ, RZ, ~R4, P1 ;  /* 0x000000ffff047224 */ /* 0x000fe200008e0e04 */
[----:B------:R-:W-:Y:S01]  /*b840*/  ISETP.NE.U32.AND P1, PT, RZ, UR8, PT ;  /* 0x00000008ff007c0c */ /* 0x000fe2000bf25070 */
[----:B------:R-:W0:Y:S02]  /*b850*/  LDC R21, c[0x0][0x148] ;  /* 0x00005200ff157b82 */ /* 0x000e240000000800 */
[----:B------:R-:W-:Y:S01]  /*b860*/  IMAD R6, R4, UR4, RZ ;  /* 0x0000000404067c24 */ /* 0x000fe2000f8e02ff */
[----:B------:R-:W-:Y:S01]  /*b870*/  ISETP.NE.AND.EX P1, PT, RZ, UR9, PT, P1 ;  /* 0x00000009ff007c0c */ /* 0x000fe2000bf25310 */
[----:B------:R-:W-:Y:S01]  /*b880*/  IMAD.WIDE.U32 R4, R7, UR4, R16 ;  /* 0x0000000407047c25 */ /* 0x000fe2000f8e0010 */
[----:B------:R-:W-:-:S03]  /*b890*/  ULDC UR4, c[0x0][0x150] ;  /* 0x0000540000047ab9 */ /* 0x000fc60000000800 */
[----:B------:R-:W-:Y:S02]  /*b8a0*/  IMAD R7, R7, UR5, R6 ;  /* 0x0000000507077c24 */ /* 0x000fe4000f8e0206 */
[----:B------:R-:W-:Y:S01]  /*b8b0*/  FMUL R6, R9, UR4 ;  /* 0x0000000409067c20 */ /* 0x000fe20008400000 */
[----:B------:R-:W-:Y:S01]  /*b8c0*/  ULDC UR4, c[0x0][0x618] ;  /* 0x0001860000047ab9 */ /* 0x000fe20000000800 */
[----:B------:R-:W-:Y:S01]  /*b8d0*/  ULDC UR5, c[0x0][0x154] ;  /* 0x0000550000057ab9 */ /* 0x000fe20000000800 */
[----:B------:R-:W-:-:S03]  /*b8e0*/  IMAD.IADD R5, R5, 0x1, R7 ;  /* 0x0000000105057824 */ /* 0x000fc600078e0207 */
[----:B------:R-:W3:Y:S02]  /*b8f0*/  F2I.U32.TRUNC.NTZ R6, R6 ;  /* 0x0000000600067305 */ /* 0x000ee4000020f000 */
[----:B------:R-:W-:Y:S02]  /*b900*/  SHF.R.U64 R9, R4, UR4, R5 ;  /* 0x0000000404097c19 */ /* 0x000fe40008001205 */
[----:B-1----:R-:W-:-:S05]  /*b910*/  I2FP.F32.U32 R4, R14 ;  /* 0x0000000e00047245 */ /* 0x002fca0000201000 */
[----:B------:R-:W-:Y:S01]  /*b920*/  FMUL R22, R4, UR5 ;  /* 0x0000000504167c20 */ /* 0x000fe20008400000 */
[----:B------:R-:W-:Y:S01]  /*b930*/  SHF.R.U32.HI R4, RZ, UR4, R5 ;  /* 0x00000004ff047c19 */ /* 0x000fe20008011605 */
[----:B------:R-:W-:-:S03]  /*b940*/  ULDC UR4, c[0x0][0x658] ;  /* 0x0001960000047ab9 */ /* 0x000fc60000000800 */
[--C-:B------:R-:W-:Y:S01]  /*b950*/  SHF.R.U64 R20, R9, UR6, R4.reuse ;  /* 0x0000000609147c19 */ /* 0x100fe20008001204 */
[----:B------:R-:W1:Y:S01]  /*b960*/  F2I.U32.TRUNC.NTZ R22, R22 ;  /* 0x0000001600167305 */ /* 0x000e62000020f000 */
[----:B------:R-:W-:Y:S01]  /*b970*/  SHF.R.U32.HI R5, RZ, UR6, R4 ;  /* 0x00000006ff057c19 */ /* 0x000fe20008011604 */
[----:B---3--:R-:W-:-:S03]  /*b980*/  IMAD.MOV R6, RZ, RZ, -R6 ;  /* 0x000000ffff067224 */ /* 0x008fc600078e0a06 */
[----:B------:R-:W-:Y:S01]  /*b990*/  SHF.R.U64 R18, R20, UR4, R5 ;  /* 0x0000000414127c19 */ /* 0x000fe20008001205 */
[----:B--2---:R-:W-:Y:S01]  /*b9a0*/  IMAD R15, R24, R6, R15 ;  /* 0x00000006180f7224 */ /* 0x004fe200078e020f */
[----:B------:R-:W-:-:S03]  /*b9b0*/  SHF.R.U32.HI R23, RZ, UR4, R5 ;  /* 0x00000004ff177c19 */ /* 0x000fc60008011605 */
[----:B------:R-:W-:Y:S02]  /*b9c0*/  IMAD.MOV.U32 R4, RZ, RZ, R18 ;  /* 0x000000ffff047224 */ /* 0x000fe400078e0012 */
[----:B------:R-:W-:Y:S01]  /*b9d0*/  IMAD.MOV.U32 R5, RZ, RZ, R23 ;  /* 0x000000ffff057224 */ /* 0x000fe200078e0017 */
[----:B-1----:R-:W-:Y:S06]  /*b9e0*/  @!P1 BRA `(.L_x_299) ;  /* 0x0000000000289947 */ /* 0x002fec0003800000 */
[----:B------:R-:W-:Y:S02]  /*b9f0*/  ULDC UR4, c[0x0][0x64c] ;  /* 0x0001930000047ab9 */ /* 0x000fe40000000800 */
[----:B------:R-:W-:-:S04]  /*ba00*/  IADD3 R5, P1, R18, UR4, RZ ;  /* 0x0000000412057c10 */ /* 0x000fc8000ff3e0ff */
[----:B------:R-:W-:-:S05]  /*ba10*/  IADD3.X R23, RZ, R23, RZ, P1, !PT ;  /* 0x00000017ff177210 */ /* 0x000fca0000ffe4ff */
[----:B------:R-:W-:-:S04]  /*ba20*/  IMAD.WIDE.U32 R6, R23, UR8, RZ ;  /* 0x0000000817067c25 */ /* 0x000fc8000f8e00ff */
[----:B------:R-:W-:-:S04]  /*ba30*/  IMAD.WIDE.U32 R6, P1, R5, UR9, R6 ;  /* 0x0000000905067c25 */ /* 0x000fc8000f820006 */
[----:B------:R-:W-:-:S04]  /*ba40*/  IMAD.WIDE.U32 R4, R5, UR8, RZ ;  /* 0x0000000805047c25 */ /* 0x000fc8000f8e00ff */
[----:B------:R-:W-:Y:S01]  /*ba50*/  IMAD.MOV.U32 R4, RZ, RZ, R7 ;  /* 0x000000ffff047224 */ /* 0x000fe200078e0007 */
[----:B------:R-:W-:Y:S01]  /*ba60*/  IADD3 RZ, P3, R5, R6, RZ ;  /* 0x0000000605ff7210 */ /* 0x000fe20007f7e0ff */
[----:B------:R-:W-:-:S04]  /*ba70*/  IMAD.X R5, RZ, RZ, RZ, P1 ;  /* 0x000000ffff057224 */ /* 0x000fc800008e06ff */
[----:B------:R-:W-:-:S08]  /*ba80*/  IMAD.WIDE.U32.X R4, R23, UR9, R4, P3 ;  /* 0x0000000917047c25 */ /* 0x000fd000098e0404 */
.L_x_299:
[----:B------:R-:W-:Y:S01]  /*ba90*/  ISETP.NE.AND P1, PT, R2, 0x1, PT ;  /* 0x000000010200780c */ /* 0x000fe20003f25270 */
[----:B------:R-:W-:Y:S01]  /*baa0*/  ULDC UR4, c[0x0][0x648] ;  /* 0x0001920000047ab9 */ /* 0x000fe20000000800 */
[----:B------:R-:W-:Y:S01]  /*bab0*/  LOP3.LUT R20, R20, UR17, RZ, 0xc0, !PT ;  /* 0x0000001114147c12 */ /* 0x000fe2000f8ec0ff */
[----:B------:R-:W-:Y:S01]  /*bac0*/  IMAD.MOV R22, RZ, RZ, -R22 ;  /* 0x000000ffff167224 */ /* 0x000fe200078e0a16 */
[----:B------:R-:W-:Y:S01]  /*bad0*/  SHF.R.U64 R5, R4, UR4, R5 ;  /* 0x0000000404057c19 */ /* 0x000fe20008001205 */
[----:B------:R-:W-:Y:S01]  /*bae0*/  ULDC UR4, c[0x0][0x638] ;  /* 0x00018e0000047ab9 */ /* 0x000fe20000000800 */
[----:B------:R-:W-:Y:S01]  /*baf0*/  LOP3.LUT R9, R9, UR16, RZ, 0xc0, !PT ;  /* 0x0000001009097c12 */ /* 0x000fe2000f8ec0ff */
[----:B------:R-:W-:Y:S01]  /*bb00*/  ULDC UR5, c[0x0][0x610] ;  /* 0x0001840000057ab9 */ /* 0x000fe20000000800 */
[----:B------:R-:W-:Y:S02]  /*bb10*/  IMAD.MOV.U32 R4, RZ, RZ, 0x1 ;  /* 0x00000001ff047424 */ /* 0x000fe400078e00ff */
[----:B------:R-:W-:-:S02]  /*bb20*/  IMAD.MOV R7, RZ, RZ, -R5 ;  /* 0x000000ffff077224 */ /* 0x000fc400078e0a05 */
[----:B------:R-:W-:Y:S02]  /*bb30*/  IMAD R20, R5, UR18, R20 ;  /* 0x0000001205147c24 */ /* 0x000fe4000f8e0214 */
[----:B0-----:R-:W-:Y:S02]  /*bb40*/  @P1 IMAD R15, R21, R22, R14 ;  /* 0x00000016150f1224 */ /* 0x001fe400078e020e */
[----:B------:R-:W-:Y:S01]  /*bb50*/  IMAD R18, R7, UR4, R18 ;  /* 0x0000000407127c24 */ /* 0x000fe2000f8e0212 */
[----:B------:R-:W-:Y:S01]  /*bb60*/  ULDC UR4, c[0x0][0x600] ;  /* 0x0001800000047ab9 */ /* 0x000fe20000000800 */
[----:B------:R-:W-:Y:S02]  /*bb70*/  IMAD R15, R20, UR5, R15 ;  /* 0x00000005140f7c24 */ /* 0x000fe4000f8e020f */
[----:B------:R-:W-:-:S05]  /*bb80*/  IMAD R18, R18, UR4, R9 ;  /* 0x0000000412127c24 */ /* 0x000fca000f8e0209 */
[----:B------:R-:W-:Y:S02]  /*bb90*/  SEL R9, R18, R15, !P1 ;  /* 0x0000000f12097207 */ /* 0x000fe40004800000 */
[----:B------:R-:W-:-:S07]  /*bba0*/  SEL R7, R15, R18, !P1 ;  /* 0x000000120f077207 */ /* 0x000fce0004800000 */
.L_x_297:
[----:B------:R-:W-:Y:S05]  /*bbb0*/  BSYNC B1 ;  /* 0x0000000000017941 */ /* 0x000fea0003800000 */
.L_x_296:
[----:B------:R-:W-:-:S13]  /*bbc0*/  LOP3.LUT P1, RZ, R4, 0xff, RZ, 0xc0, !PT ;  /* 0x000000ff04ff7812 */ /* 0x000fda000782c0ff */
[----:B------:R-:W-:Y:S05]  /*bbd0*/  @P1 BRA `(.L_x_300) ;  /* 0xfffffff4004c1947 */ /* 0x000fea000383ffff */
[----:B------:R-:W-:Y:S05]  /*bbe0*/  BSYNC B0 ;  /* 0x0000000000007941 */ /* 0x000fea0003800000 */
.L_x_288:
[----:B------:R-:W-:-:S03]  /*bbf0*/  UMOV UR4, 0xffffffff ;  /* 0xffffffff00047882 */ /* 0x000fc60000000000 */
[----:B------:R-:W-:Y:S05]  /*bc00*/  BRA.DIV UR4, `(.L_x_301) ;  /* 0x0000000204f47947 */ /* 0x000fea000b800000 */
[----:B------:R-:W-:-:S13]  /*bc10*/  ELECT P6, URZ, PT ;  /* 0x00000000003f782f */ /* 0x000fda00038c0000 */
.L_x_314:
[----:B------:R-:W-:Y:S04]  /*bc20*/  BSSY B0, `(.L_x_302) ;  /* 0x0000022000007945 */ /* 0x000fe80003800000 */
[----:B------:R-:W-:Y:S05]  /*bc30*/  @!P6 BRA `(.L_x_303) ;  /* 0x000000000080e947 */ /* 0x000fea0003800000 */
[----:B------:R-:W-:-:S04]  /*bc40*/  LOP3.LUT R19, R19, 0x2, RZ, 0xfc, !PT ;  /* 0x0000000213137812 */ /* 0x000fc800078efcff */
[----:B------:R-:W-:-:S13]  /*bc50*/  ISETP.NE.AND P0, PT, R19, 0x3, PT ;  /* 0x000000031300780c */ /* 0x000fda0003f05270 */
[----:B------:R-:W-:Y:S05]  /*bc60*/  @!P0 BRA `(.L_x_304) ;  /* 0x0000000000048947 */ /* 0x000fea0003800000 */
[----:B------:R-:W-:Y:S01]  /*bc70*/  BPT.TRAP 0x1 ;  /* 0x000000040000795c */ /* 0x000fe20000300000 */
.L_x_304:
[----:B------:R-:W0:Y:S01]  /*bc80*/  S2R R3, SR_CgaCtaId ;  /* 0x0000000000037919 */ /* 0x000e220000008800 */
[----:B------:R-:W-:-:S04]  /*bc90*/  MOV R2, 0x400 ;  /* 0x0000040000027802 */ /* 0x000fc80000000f00 */
[----:B0-----:R-:W-:Y:S02]  /*bca0*/  LEA R3, R3, R2, 0x18 ;  /* 0x0000000203037211 */ /* 0x001fe400078ec0ff */
[----:B------:R-:W-:-:S03]  /*bcb0*/  SHF.L.U32 R2, R0, 0x1f, RZ ;  /* 0x0000001f00027819 */ /* 0x000fc600000006ff */
[----:B------:R-:W-:-:S04]  /*bcc0*/  VIADD R3, R3, 0x18 ;  /* 0x0000001803037836 */ /* 0x000fc80000000000 */
[C---:B------:R-:W-:Y:S01]  /*bcd0*/  IMAD R7, R12.reuse, 0x8, R3 ;  /* 0x000000080c077824 */ /* 0x040fe200078e0203 */
[----:B------:R-:W-:-:S03]  /*bce0*/  IADD3 R12, R12, 0x1, RZ ;  /* 0x000000010c0c7810 */ /* 0x000fc60007ffe0ff */
[----:B------:R-:W0:Y:S01]  /*bcf0*/  SYNCS.PHASECHK.TRANS64.TRYWAIT P0, [R7+URZ], R2 ;  /* 0x00000002070075a7 */ /* 0x000e22000800017f */
[----:B------:R-:W-:-:S04]  /*bd00*/  ISETP.NE.AND P1, PT, R12, 0x3, PT ;  /* 0x000000030c00780c */ /* 0x000fc80003f25270 */
[----:B------:R-:W-:Y:S02]  /*bd10*/  SEL R5, RZ, 0x1, P1 ;  /* 0x00000001ff057807 */ /* 0x000fe40000800000 */
[----:B------:R-:W-:Y:S02]  /*bd20*/  SEL R12, R12, RZ, P1 ;  /* 0x000000ff0c0c7207 */ /* 0x000fe40000800000 */
[----:B------:R-:W-:-:S03]  /*bd30*/  LOP3.LUT R5, R0, R5, RZ, 0x3c, !PT ;  /* 0x0000000500057212 */ /* 0x000fc600078e3cff */
[----:B------:R-:W-:Y:S01]  /*bd40*/  IMAD R9, R12, 0x8, R3 ;  /* 0x000000080c097824 */ /* 0x000fe200078e0203 */
[----:B------:R-:W-:Y:S01]  /*bd50*/  SHF.L.U32 R4, R5, 0x1f, RZ ;  /* 0x0000001f05047819 */ /* 0x000fe200000006ff */
[----:B0-----:R-:W-:Y:S06]  /*bd60*/  @!P0 BRA `(.L_x_305) ;  /* 0x0000000000bc8947 */ /* 0x001fec0003800000 */
.L_x_315:
[----:B------:R-:W1:Y:S01]  /*bd70*/  SYNCS.PHASECHK.TRANS64.TRYWAIT P0, [R9+URZ], R4 ;  /* 0x00000004090075a7 */ /* 0x000e62000800017f */
[----:B------:R-:W-:-:S05]  /*bd80*/  VIADD R0, R12, 0x1 ;  /* 0x000000010c007836 */ /* 0x000fca0000000000 */
[----:B------:R-:W-:-:S04]  /*bd90*/  ISETP.NE.AND P1, PT, R0, 0x3, PT ;  /* 0x000000030000780c */ /* 0x000fc80003f25270 */
[----:B0-----:R-:W-:Y:S02]  /*bda0*/  SEL R2, RZ, 0x1, P1 ;  /* 0x00000001ff027807 */ /* 0x001fe40000800000 */
[----:B------:R-:W-:Y:S02]  /*bdb0*/  SEL R0, R0, RZ, P1 ;  /* 0x000000ff00007207 */ /* 0x000fe40000800000 */
[----:B------:R-:W-:Y:S01]  /*bdc0*/  LOP3.LUT R2, R5, R2, RZ, 0x3c, !PT ;  /* 0x0000000205027212 */ /* 0x000fe200078e3cff */
[----:B-1----:R-:W-:Y:S06]  /*bdd0*/  @!P0 BRA `(.L_x_306) ;  /* 0x0000000000b48947 */ /* 0x002fec0003800000 */
.L_x_316:
[----:B------:R-:W-:Y:S01]  /*bde0*/  IMAD R3, R0, 0x8, R3 ;  /* 0x0000000800037824 */ /* 0x000fe200078e0203 */
[----:B------:R-:W-:-:S07]  /*bdf0*/  SHF.L.U32 R0, R2, 0x1f, RZ ;  /* 0x0000001f02007819 */ /* 0x000fce00000006ff */
.L_x_307:
[----:B-1----:R1:W2:Y:S02]  /*be00*/  SYNCS.PHASECHK.TRANS64.TRYWAIT P0, [R3+URZ], R0 ;  /* 0x00000000030075a7 */ /* 0x0022a4000800017f */
[----:B--2---:R-:W-:Y:S05]  /*be10*/  @!P0 NANOSLEEP.SYNCS 0x989680 ;  /* 0x009896800000895d */ /* 0x004fea0003900000 */
[----:B------:R-:W2:Y:S02]  /*be20*/  @!P0 SYNCS.PHASECHK.TRANS64 P0, [R3+URZ], R0 ;  /* 0x00000000030085a7 */ /* 0x000ea4000800007f */
[----:B--2---:R-:W-:Y:S05]  /*be30*/  @!P0 BRA `(.L_x_307) ;  /* 0xfffffffc00f08947 */ /* 0x004fea000383ffff */
.L_x_303:
[----:B------:R-:W-:Y:S05]  /*be40*/  BSYNC B0 ;  /* 0x0000000000007941 */ /* 0x000fea0003800000 */
.L_x_302:
[----:B------:R-:W-:Y:S05]  /*be50*/  EXIT ;  /* 0x000000000000794d */ /* 0x000fea0003800000 */
.L_x_17:
[----:B---3--:R3:W4:Y:S02]  /*be60*/  SYNCS.PHASECHK.TRANS64.TRYWAIT P1, [R3+URZ], R0 ;  /* 0x00000000030075a7 */ /* 0x008724000802017f */
[----:B----4-:R-:W-:Y:S05]  /*be70*/  @!P1 NANOSLEEP.SYNCS 0x989680 ;  /* 0x009896800000995d */ /* 0x010fea0003900000 */
[----:B------:R-:W4:Y:S02]  /*be80*/  @!P1 SYNCS.PHASECHK.TRANS64 P1, [R3+URZ], R0 ;  /* 0x00000000030095a7 */ /* 0x000f24000802007f */
[----:B----4-:R-:W-:Y:S05]  /*be90*/  @!P1 BRA `(.L_x_17) ;  /* 0xfffffffc00f09947 */ /* 0x010fea000383ffff */
[----:B------:R-:W-:Y:S05]  /*bea0*/  BRA `(.L_x_16) ;  /* 0xffffff5000d07947 */ /* 0x000fea000383ffff */
.L_x_22:
[----:B-1----:R-:W-:-:S04]  /*beb0*/  IMAD.U32 R4, RZ, RZ, UR8 ;  /* 0x00000008ff047e24 */ /* 0x002fc8000f8e00ff */
[----:B------:R1:W2:Y:S03]  /*bec0*/  SYNCS.PHASECHK.TRANS64.TRYWAIT P1, [R4+URZ], R3 ;  /* 0x00000003040075a7 */ /* 0x0002a6000802017f */
[----:B--2---:R-:W-:Y:S05]  /*bed0*/  @!P1 NANOSLEEP.SYNCS 0x989680 ;  /* 0x009896800000995d */ /* 0x004fea0003900000 */
[----:B------:R-:W2:Y:S02]  /*bee0*/  @!P1 SYNCS.PHASECHK.TRANS64 P1, [R4+URZ], R3 ;  /* 0x00000003040095a7 */ /* 0x000ea4000802007f */
[----:B--2---:R-:W-:Y:S05]  /*bef0*/  @!P1 BRA `(.L_x_22) ;  /* 0xfffffffc00ec9947 */ /* 0x004fea000383ffff */
[----:B------:R-:W-:Y:S05]  /*bf00*/  BRA `(.L_x_21) ;  /* 0xffffff5400a07947 */ /* 0x000fea000383ffff */
.L_x_289:
[----:B------:R-:W-:Y:S01]  /*bf10*/  BSSY B1, `(.L_x_308) ;  /* 0x0000006000017945 */ /* 0x000fe20003800000 */
[----:B------:R-:W-:-:S07]  /*bf20*/  IMAD.MOV.U32 R15, RZ, RZ, -0x1 ;  /* 0xffffffffff0f7424 */ /* 0x000fce00078e00ff */
[----:B------:R-:W-:Y:S05]  /*bf30*/  WARPSYNC.COLLECTIVE R15, `(.L_x_309) ;  /* 0x000000000f0c7348 */ /* 0x000fea0003c00000 */
[----:B------:R-:W-:Y:S02]  /*bf40*/  ELECT P6, UR62, PT ;  /* 0x00000000003e782f */ /* 0x000fe400038c0000 */
[----:B------:R-:W-:Y:S01]  /*bf50*/  MOV R14, UR62 ;  /* 0x0000003e000e7c02 */ /* 0x000fe20008000f00 */
[----:B------:R-:W-:Y:S10]  /*bf60*/  ENDCOLLECTIVE ;  /* 0x000000000000791b */ /* 0x000ff40003800000 */
.L_x_309:
[----:B------:R-:W-:Y:S05]  /*bf70*/  BSYNC B1 ;  /* 0x0000000000017941 */ /* 0x000fea0003800000 */
.L_x_308:
[----:B------:R-:W-:Y:S05]  /*bf80*/  BRA `(.L_x_310) ;  /* 0xfffffff0006c7947 */ /* 0x000fea000383ffff */
.L_x_292:
[----:B0-----:R0:W1:Y:S02]  /*bf90*/  SYNCS.PHASECHK.TRANS64.TRYWAIT P1, [R14+URZ+0x18], R7 ;  /* 0x000018070e0075a7 */ /* 0x001064000802017f */
[----:B-1----:R-:W-:Y:S05]  /*bfa0*/  @!P1 NANOSLEEP.SYNCS 0x989680 ;  /* 0x009896800000995d */ /* 0x002fea0003900000 */
[----:B------:R-:W1:Y:S02]  /*bfb0*/  @!P1 SYNCS.PHASECHK.TRANS64 P1, [R14+URZ+0x18], R7 ;  /* 0x000018070e0095a7 */ /* 0x000e64000802007f */
[----:B-1----:R-:W-:Y:S05]  /*bfc0*/  @!P1 BRA `(.L_x_292) ;  /* 0xfffffffc00f09947 */ /* 0x002fea000383ffff */
[----:B------:R-:W-:Y:S05]  /*bfd0*/  BRA `(.L_x_311) ;  /* 0xfffffff000a07947 */ /* 0x000fea000383ffff */
.L_x_301:
[----:B------:R-:W-:Y:S01]  /*bfe0*/  BSSY B0, `(.L_x_312) ;  /* 0x0000006000007945 */ /* 0x000fe20003800000 */
[----:B------:R-:W-:-:S07]  /*bff0*/  IMAD.MOV.U32 R15, RZ, RZ, -0x1 ;  /* 0xffffffffff0f7424 */ /* 0x000fce00078e00ff */
[----:B------:R-:W-:Y:S05]  /*c000*/  WARPSYNC.COLLECTIVE R15, `(.L_x_313) ;  /* 0x000000000f0c7348 */ /* 0x000fea0003c00000 */
[----:B------:R-:W-:Y:S02]  /*c010*/  ELECT P6, UR62, PT ;  /* 0x00000000003e782f */ /* 0x000fe400038c0000 */
[----:B------:R-:W-:Y:S01]  /*c020*/  MOV R14, UR62 ;  /* 0x0000003e000e7c02 */ /* 0x000fe20008000f00 */
[----:B------:R-:W-:Y:S10]  /*c030*/  ENDCOLLECTIVE ;  /* 0x000000000000791b */ /* 0x000ff40003800000 */
.L_x_313:
[----:B------:R-:W-:Y:S05]  /*c040*/  BSYNC B0 ;  /* 0x0000000000007941 */ /* 0x000fea0003800000 */
.L_x_312:
[----:B------:R-:W-:Y:S05]  /*c050*/  BRA `(.L_x_314) ;  /* 0xfffffff800f07947 */ /* 0x000fea000383ffff */
.L_x_305:
[----:B0-----:R0:W1:Y:S02]  /*c060*/  SYNCS.PHASECHK.TRANS64.TRYWAIT P0, [R7+URZ], R2 ;  /* 0x00000002070075a7 */ /* 0x001064000800017f */
[----:B-1----:R-:W-:Y:S05]  /*c070*/  @!P0 NANOSLEEP.SYNCS 0x989680 ;  /* 0x009896800000895d */ /* 0x002fea0003900000 */
[----:B------:R-:W1:Y:S02]  /*c080*/  @!P0 SYNCS.PHASECHK.TRANS64 P0, [R7+URZ], R2 ;  /* 0x00000002070085a7 */ /* 0x000e64000800007f */
[----:B-1----:R-:W-:Y:S05]  /*c090*/  @!P0 BRA `(.L_x_305) ;  /* 0xfffffffc00f08947 */ /* 0x002fea000383ffff */
[----:B------:R-:W-:Y:S05]  /*c0a0*/  BRA `(.L_x_315) ;  /* 0xfffffffc00307947 */ /* 0x000fea000383ffff */
.L_x_306:
[----:B0-----:R0:W1:Y:S02]  /*c0b0*/  SYNCS.PHASECHK.TRANS64.TRYWAIT P0, [R9+URZ], R4 ;  /* 0x00000004090075a7 */ /* 0x001064000800017f */
[----:B-1----:R-:W-:Y:S05]  /*c0c0*/  @!P0 NANOSLEEP.SYNCS 0x989680 ;  /* 0x009896800000895d */ /* 0x002fea0003900000 */
[----:B------:R-:W1:Y:S02]  /*c0d0*/  @!P0 SYNCS.PHASECHK.TRANS64 P0, [R9+URZ], R4 ;  /* 0x00000004090085a7 */ /* 0x000e64000800007f */
[----:B-1----:R-:W-:Y:S05]  /*c0e0*/  @!P0 BRA `(.L_x_306) ;  /* 0xfffffffc00f08947 */ /* 0x002fea000383ffff */
[----:B------:R-:W-:Y:S05]  /*c0f0*/  BRA `(.L_x_316) ;  /* 0xfffffffc00387947 */ /* 0x000fea000383ffff */
.L_x_317:
[----:B------:R-:W-:-:S00]  /*c100*/  BRA `(.L_x_317) ;  /* 0xfffffffc00fc7947 */ /* 0x000fc0000383ffff */
[----:B------:R-:W-:-:S00]  /*c110*/  NOP ;  /* 0x0000000000007918 */ /* 0x000fc00000000000 */
        /* <DEDUP_REMOVED lines=14> */
.L_x_318:


//--------------------- .nv.global.init           --------------------------
	.section	.nv.global.init,"aw",@progbits
.nv.global.init:
	.type		$str$22,@object
	.size		$str$22,($str$23 - $str$22)
$str$22:
        /*0000*/ 	.byte	0x6b, 0x5f, 0x74, 0x69, 0x6c, 0x65, 0x5f, 0x63, 0x6f, 0x75, 0x6e, 0x74, 0x20, 0x3e, 0x3d, 0x20
        /*0010*/ 	.byte	0x31, 0x00
	.type		$str$23,@object
	.size		$str$23,(__unnamed_1 - $str$23)
$str$23:
        /*0012*/ 	.byte	0x2f, 0x74, 0x6d, 0x70, 0x2f, 0x63, 0x75, 0x74, 0x6c, 0x61, 0x73, 0x73, 0x5f, 0x73, 0x77, 0x65
        /*0022*/ 	.byte	0x65, 0x70, 0x5f, 0x73, 0x72, 0x63, 0x2f, 0x69, 0x6e, 0x63, 0x6c, 0x75, 0x64, 0x65, 0x2f, 0x63
        /*0032*/ 	.byte	0x75, 0x74, 0x6c, 0x61, 0x73, 0x73, 0x2f, 0x67, 0x65, 0x6d, 0x6d, 0x2f, 0x63, 0x6f, 0x6c, 0x6c
        /*0042*/ 	.byte	0x65, 0x63, 0x74, 0x69, 0x76, 0x65, 0x2f, 0x73, 0x6d, 0x39, 0x30, 0x5f, 0x6d, 0x6d, 0x61, 0x5f
        /*0052*/ 	.byte	0x74, 0x6d, 0x61, 0x5f, 0x67, 0x6d, 0x6d, 0x61, 0x5f, 0x73, 0x73, 0x5f, 0x77, 0x61, 0x72, 0x70
        /*0062*/ 	.byte	0x73, 0x70, 0x65, 0x63, 0x69, 0x61, 0x6c, 0x69, 0x7a, 0x65, 0x64, 0x2e, 0x68, 0x70, 0x70, 0x00
	.type		__unnamed_1,@object
	.size		__unnamed_1,(.L_0 - __unnamed_1)
__unnamed_1:
        /*0072*/ 	.byte	0x76, 0x6f, 0x69, 0x64, 0x20, 0x63, 0x75, 0x74, 0x6c, 0x61, 0x73, 0x73, 0x3a, 0x3a, 0x67, 0x65
        /* <DEDUP_REMOVED lines=180> */
        /*0bc2*/ 	.byte	0x6e, 0x74, 0x69, 0x74, 0x79, 0x5d, 0x00
.L_0:


//--------------------- .nv.shared._ZN7cutlass13device_kernelINS_4gemm6kernel13GemmUniversalIN4cute5tupleIJiiiiEEENS1_10collective13CollectiveMmaINS1_34MainloopSm90TmaGmmaWarpSpecializedILi3ENS5_IJNS4_1CILi1EEESB_SB_EEENS1_35KernelTmaWarpSpecializedCooperativeEEENS5_IJNSA_ILi256EEENSA_ILi128EEENSA_ILi32EEEEEENS_10bfloat16_tENS5_IJlSB_lEEESJ_SK_NS4_8TiledMMAINS4_8MMA_AtomIJNS4_4SM904GMMA28MMA_64x128x16_F32BF16BF16_SSILNSO_5MajorE0ELSQ_0ELNSO_7ScaleInE1ELSR_1EEEEEENS4_6LayoutINS5_IJNSA_ILi2EEESB_SB_EEENS5_IJSB_NSA_ILi0EEESX_EEEEENS5_IJNS4_10UnderscoreES10_S10_EEEEENS4_13SM90_TMA_LOADENS4_14ComposedLayoutINS4_7SwizzleILi2ELi4ELi3EEENS4_18smem_ptr_flag_bitsILi16EEENSU_INS5_IJNSA_ILi8EEESH_EEENS5_IJSH_SB_EEEEEEEvNS4_8identityES13_S1D_vS1E_EENS_8epilogue10collective6detail29Sm90TmaWarpSpecializedAdapterINS1H_15DefaultEpilogueISJ_SK_SK_NS1G_6thread17LinearCombinationISJ_Li1EffLNS1L_9ScaleType4KindE0ELNS_15FloatRoundStyleE2ESJ_EENS1_15EpilogueDefaultEEEEEvvEEEEvNT_6ParamsE --------------------------
	.section	.nv.shared._ZN7cutlass13device_kernelINS_4gemm6kernel13GemmUniversalIN4cute5tupleIJiiiiEEENS1_10collective13CollectiveMmaINS1_34MainloopSm90TmaGmmaWarpSpecializedILi3ENS5_IJNS4_1CILi1EEESB_SB_EEENS1_35KernelTmaWarpSpecializedCooperativeEEENS5_IJNSA_ILi256EEENSA_ILi128EEENSA_ILi32EEEEEENS_10bfloat16_tENS5_IJlSB_lEEESJ_SK_NS4_8TiledMMAINS4_8MMA_AtomIJNS4_4SM904GMMA28MMA_64x128x16_F32BF16BF16_SSILNSO_5MajorE0ELSQ_0ELNSO_7ScaleInE1ELSR_1EEEEEENS4_6LayoutINS5_IJNSA_ILi2EEESB_SB_EEENS5_IJSB_NSA_ILi0EEESX_EEEEENS5_IJNS4_10UnderscoreES10_S10_EEEEENS4_13SM90_TMA_LOADENS4_14ComposedLayoutINS4_7SwizzleILi2ELi4ELi3EEENS4_18smem_ptr_flag_bitsILi16EEENSU_INS5_IJNSA_ILi8EEESH_EEENS5_IJSH_SB_EEEEEEEvNS4_8identityES13_S1D_vS1E_EENS_8epilogue10collective6detail29Sm90TmaWarpSpecializedAdapterINS1H_15DefaultEpilogueISJ_SK_SK_NS1G_6thread17LinearCombinationISJ_Li1EffLNS1L_9ScaleType4KindE0ELNS_15FloatRoundStyleE2ESJ_EENS1_15EpilogueDefaultEEEEEvvEEEEvNT_6ParamsE,"aw",@nobits
	.sectionflags	@""
	.align	16
	.zero		1024


//--------------------- .nv.shared.reserved.0     --------------------------
	.section	.nv.shared.reserved.0,"aw",@nobits
	.weak		__nv_reservedSMEM_offset_0_alias
	.size		__nv_reservedSMEM_offset_0_alias, 0, 0
	.other		__nv_reservedSMEM_offset_0_alias,@"STO_CUDA_RESERVED_SHARED STV_DEFAULT"
__nv_reservedSMEM_offset_0_alias:
	.zero		0


//--------------------- .nv.global                --------------------------
	.section	.nv.global,"aw",@nobits
.nv.global:
	.type		_ZN40_INTERNAL_d0d893bd_4_k_cu_03a2569b_163364cute1_E,@object
	.size		_ZN40_INTERNAL_d0d893bd_4_k_cu_03a2569b_163364cute1_E,(_ZN40_INTERNAL_d0d893bd_4_k_cu_03a2569b_163364cuda3std3__45__cpo6cbeginE - _ZN40_INTERNAL_d0d893bd_4_k_cu_03a2569b_163364cute1_E)
_ZN40_INTERNAL_d0d893bd_4_k_cu_03a2569b_163364cute1_E:
	.zero		1
	.type		_ZN40_INTERNAL_d0d893bd_4_k_cu_03a2569b_163364cuda3std3__45__cpo6cbeginE,@object
	.size		_ZN40_INTERNAL_d0d893bd_4_k_cu_03a2569b_163364cuda3std3__45__cpo6cbeginE,(_ZN40_INTERNAL_d0d893bd_4_k_cu_03a2569b_163364cuda3std3__48in_placeE - _ZN40_INTERNAL_d0d893bd_4_k_cu_03a2569b_163364cuda3std3__45__cpo6cbeginE)
_ZN40_INTERNAL_d0d893bd_4_k_cu_03a2569b_163364cuda3std3__45__cpo6cbeginE:
	.zero		1
	.type		_ZN40_INTERNAL_d0d893bd_4_k_cu_03a2569b_163364cuda3std3__48in_placeE,@object
	.size		_ZN40_INTERNAL_d0d893bd_4_k_cu_03a2569b_163364cuda3std3__48in_placeE,(_ZN40_INTERNAL_d0d893bd_4_k_cu_03a2569b_163364cuda3std6ranges3__45__cpo9iter_moveE - _ZN40_INTERNAL_d0d893bd_4_k_cu_03a2569b_163364cuda3std3__48in_placeE)
_ZN40_INTERNAL_d0d893bd_4_k_cu_03a2569b_163364cuda3std3__48in_placeE:
	.zero		1
	.type		_ZN40_INTERNAL_d0d893bd_4_k_cu_03a2569b_163364cuda3std6ranges3__45__cpo9iter_moveE,@object
	.size		_ZN40_INTERNAL_d0d893bd_4_k_cu_03a2569b_163364cuda3std6ranges3__45__cpo9iter_moveE,(_ZN40_INTERNAL_d0d893bd_4_k_cu_03a2569b_163364cuda3std3__45__cpo5beginE - _ZN40_INTERNAL_d0d893bd_4_k_cu_03a2569b_163364cuda3std6ranges3__45__cpo9iter_moveE)
_ZN40_INTERNAL_d0d893bd_4_k_cu_03a2569b_163364cuda3std6ranges3__45__cpo9iter_moveE:
	.zero		1
	.type		_ZN40_INTERNAL_d0d893bd_4_k_cu_03a2569b_163364cuda3std3__45__cpo5beginE,@object
	.size		_ZN40_INTERNAL_d0d893bd_4_k_cu_03a2569b_163364cuda3std3__45__cpo5beginE,(_ZN40_INTERNAL_d0d893bd_4_k_cu_03a2569b_163364cuda3std3__442_GLOBAL__N__d0d893bd_4_k_cu_03a2569b_163366ignoreE - _ZN40_INTERNAL_d0d893bd_4_k_cu_03a2569b_163364cuda3std3__45__cpo5beginE)
_ZN40_INTERNAL_d0d893bd_4_k_cu_03a2569b_163364cuda3std3__45__cpo5beginE:
	.zero		1
	.type		_ZN40_INTERNAL_d0d893bd_4_k_cu_03a2569b_163364cuda3std3__442_GLOBAL__N__d0d893bd_4_k_cu_03a2569b_163366ignoreE,@object
	.size		_ZN40_INTERNAL_d0d893bd_4_k_cu_03a2569b_163364cuda3std3__442_GLOBAL__N__d0d893bd_4_k_cu_03a2569b_163366ignoreE,(_ZN40_INTERNAL_d0d893bd_4_k_cu_03a2569b_163364cute7productE - _ZN40_INTERNAL_d0d893bd_4_k_cu_03a2569b_163364cuda3std3__442_GLOBAL__N__d0d893bd_4_k_cu_03a2569b_163366ignoreE)
_ZN40_INTERNAL_d0d893bd_4_k_cu_03a2569b_163364cuda3std3__442_GLOBAL__N__d0d893bd_4_k_cu_03a2569b_163366ignoreE:
	.zero		1
	.type		_ZN40_INTERNAL_d0d893bd_4_k_cu_03a2569b_163364cute7productE,@object
	.size		_ZN40_INTERNAL_d0d893bd_4_k_cu_03a2569b_163364cute7productE,(_ZN40_INTERNAL_d0d893bd_4_k_cu_03a2569b_163364cuda3std3__45__cpo3endE - _ZN40_INTERNAL_d0d893bd_4_k_cu_03a2569b_163364cute7productE)
_ZN40_INTERNAL_d0d893bd_4_k_cu_03a2569b_163364cute7productE:
	.zero		1
	.type		_ZN40_INTERNAL_d0d893bd_4_k_cu_03a2569b_163364cuda3std3__45__cpo3endE,@object
	.size		_ZN40_INTERNAL_d0d893bd_4_k_cu_03a2569b_163364cuda3std3__45__cpo3endE,(_ZN40_INTERNAL_d0d893bd_4_k_cu_03a2569b_163364cuda3std3__419piecewise_constructE - _ZN40_INTERNAL_d0d893bd_4_k_cu_03a2569b_163364cuda3std3__45__cpo3endE)
_ZN40_INTERNAL_d0d893bd_4_k_cu_03a2569b_163364cuda3std3__45__cpo3endE:
	.zero		1
	.type		_ZN40_INTERNAL_d0d893bd_4_k_cu_03a2569b_163364cuda3std3__419piecewise_constructE,@object
	.size		_ZN40_INTERNAL_d0d893bd_4_k_cu_03a2569b_163364cuda3std3__419piecewise_constructE,(_ZN40_INTERNAL_d0d893bd_4_k_cu_03a2569b_163364cuda3std3__45__cpo4cendE - _ZN40_INTERNAL_d0d893bd_4_k_cu_03a2569b_163364cuda3std3__419piecewise_constructE)
_ZN40_INTERNAL_d0d893bd_4_k_cu_03a2569b_163364cuda3std3__419piecewise_constructE:
	.zero		1
	.type		_ZN40_INTERNAL_d0d893bd_4_k_cu_03a2569b_163364cuda3std3__45__cpo4cendE,@object
	.size		_ZN40_INTERNAL_d0d893bd_4_k_cu_03a2569b_163364cuda3std3__45__cpo4cendE,(_ZN40_INTERNAL_d0d893bd_4_k_cu_03a2569b_163364cuda3std6ranges3__45__cpo4swapE - _ZN40_INTERNAL_d0d893bd_4_k_cu_03a2569b_163364cuda3std3__45__cpo4cendE)
_ZN40_INTERNAL_d0d893bd_4_k_cu_03a2569b_163364cuda3std3__45__cpo4cendE:
	.zero		1
	.type		_ZN40_INTERNAL_d0d893bd_4_k_cu_03a2569b_163364cuda3std6ranges3__45__cpo4swapE,@object
	.size		_ZN40_INTERNAL_d0d893bd_4_k_cu_03a2569b_163364cuda3std6ranges3__45__cpo4swapE,(.L_8 - _ZN40_INTERNAL_d0d893bd_4_k_cu_03a2569b_163364cuda3std6ranges3__45__cpo4swapE)
_ZN40_INTERNAL_d0d893bd_4_k_cu_03a2569b_163364cuda3std6ranges3__45__cpo4swapE:
	.zero		1
.L_8:


//--------------------- .nv.constant0._ZN7cutlass13device_kernelINS_4gemm6kernel13GemmUniversalIN4cute5tupleIJiiiiEEENS1_10collective13CollectiveMmaINS1_34MainloopSm90TmaGmmaWarpSpecializedILi3ENS5_IJNS4_1CILi1EEESB_SB_EEENS1_35KernelTmaWarpSpecializedCooperativeEEENS5_IJNSA_ILi256EEENSA_ILi128EEENSA_ILi32EEEEEENS_10bfloat16_tENS5_IJlSB_lEEESJ_SK_NS4_8TiledMMAINS4_8MMA_AtomIJNS4_4SM904GMMA28MMA_64x128x16_F32BF16BF16_SSILNSO_5MajorE0ELSQ_0ELNSO_7ScaleInE1ELSR_1EEEEEENS4_6LayoutINS5_IJNSA_ILi2EEESB_SB_EEENS5_IJSB_NSA_ILi0EEESX_EEEEENS5_IJNS4_10UnderscoreES10_S10_EEEEENS4_13SM90_TMA_LOADENS4_14ComposedLayoutINS4_7SwizzleILi2ELi4ELi3EEENS4_18smem_ptr_flag_bitsILi16EEENSU_INS5_IJNSA_ILi8EEESH_EEENS5_IJSH_SB_EEEEEEEvNS4_8identityES13_S1D_vS1E_EENS_8epilogue10collective6detail29Sm90TmaWarpSpecializedAdapterINS1H_15DefaultEpilogueISJ_SK_SK_NS1G_6thread17LinearCombinationISJ_Li1EffLNS1L_9ScaleType4KindE0ELNS_15FloatRoundStyleE2ESJ_EENS1_15EpilogueDefaultEEEEEvvEEEEvNT_6ParamsE --------------------------
	.section	.nv.constant0._ZN7cutlass13device_kernelINS_4gemm6kernel13GemmUniversalIN4cute5tupleIJiiiiEEENS1_10collective13CollectiveMmaINS1_34MainloopSm90TmaGmmaWarpSpecializedILi3ENS5_IJNS4_1CILi1EEESB_SB_EEENS1_35KernelTmaWarpSpecializedCooperativeEEENS5_IJNSA_ILi256EEENSA_ILi128EEENSA_ILi32EEEEEENS_10bfloat16_tENS5_IJlSB_lEEESJ_SK_NS4_8TiledMMAINS4_8MMA_AtomIJNS4_4SM904GMMA28MMA_64x128x16_F32BF16BF16_SSILNSO_5MajorE0ELSQ_0ELNSO_7ScaleInE1ELSR_1EEEEEENS4_6LayoutINS5_IJNSA_ILi2EEESB_SB_EEENS5_IJSB_NSA_ILi0EEESX_EEEEENS5_IJNS4_10UnderscoreES10_S10_EEEEENS4_13SM90_TMA_LOADENS4_14ComposedLayoutINS4_7SwizzleILi2ELi4ELi3EEENS4_18smem_ptr_flag_bitsILi16EEENSU_INS5_IJNSA_ILi8EEESH_EEENS5_IJSH_SB_EEEEEEEvNS4_8identityES13_S1D_vS1E_EENS_8epilogue10collective6detail29Sm90TmaWarpSpecializedAdapterINS1H_15DefaultEpilogueISJ_SK_SK_NS1G_6thread17LinearCombinationISJ_Li1EffLNS1L_9ScaleType4KindE0ELNS_15FloatRoundStyleE2ESJ_EENS1_15EpilogueDefaultEEEEEvvEEEEvNT_6ParamsE,"a",@progbits
	.sectionflags	@""
	.align	4
.nv.constant0._ZN7cutlass13device_kernelINS_4gemm6kernel13GemmUniversalIN4cute5tupleIJiiiiEEENS1_10collective13CollectiveMmaINS1_34MainloopSm90TmaGmmaWarpSpecializedILi3ENS5_IJNS4_1CILi1EEESB_SB_EEENS1_35KernelTmaWarpSpecializedCooperativeEEENS5_IJNSA_ILi256EEENSA_ILi128EEENSA_ILi32EEEEEENS_10bfloat16_tENS5_IJlSB_lEEESJ_SK_NS4_8TiledMMAINS4_8MMA_AtomIJNS4_4SM904GMMA28MMA_64x128x16_F32BF16BF16_SSILNSO_5MajorE0ELSQ_0ELNSO_7ScaleInE1ELSR_1EEEEEENS4_6LayoutINS5_IJNSA_ILi2EEESB_SB_EEENS5_IJSB_NSA_ILi0EEESX_EEEEENS5_IJNS4_10UnderscoreES10_S10_EEEEENS4_13SM90_TMA_LOADENS4_14ComposedLayoutINS4_7SwizzleILi2ELi4ELi3EEENS4_18smem_ptr_flag_bitsILi16EEENSU_INS5_IJNSA_ILi8EEESH_EEENS5_IJSH_SB_EEEEEEEvNS4_8identityES13_S1D_vS1E_EENS_8epilogue10collective6detail29Sm90TmaWarpSpecializedAdapterINS1H_15DefaultEpilogueISJ_SK_SK_NS1G_6thread17LinearCombinationISJ_Li1EffLNS1L_9ScaleType4KindE0ELNS_15FloatRoundStyleE2ESJ_EENS1_15EpilogueDefaultEEEEEvvEEEEvNT_6ParamsE:
	.zero		1664


//--------------------- SYMBOLS --------------------------

	.type		.nv.reservedSmem.offset0,@object
	.size		.nv.reservedSmem.offset0,0x4
	.type		__assertfail,@function
